	.target	sm_100a

	.elftype	@"ET_EXEC"


//--------------------- .note.nv.tkinfo           --------------------------
	.section	.note.nv.tkinfo,"",@"SHT_NOTE"
	.sectionflags	@"SHF_NOTE_NV_TKINFO"
	.tkinfo
        /*0018*/ 	.word	0x00000002
        /*0030*/ 	.string	""
        /*0030*/ 	.string	"ptxas"
        /*0030*/ 	.string	"Cuda compilation tools, release 13.0, V13.0.88"
        /*0030*/ 	.string	"Build cuda_13.0.r13.0/compiler.36424714_0"
        /*0030*/ 	.string	"-arch sm_100a -m 64 "



//--------------------- .note.nv.cuinfo           --------------------------
	.section	.note.nv.cuinfo,"",@"SHT_NOTE"
	.sectionflags	@"SHF_NOTE_NV_CUINFO"
        /*0018*/ 	.short	0x0002
        /*001a*/ 	.short	0x0064
        /*001c*/ 	.short	0x0082
	.zero		2


//--------------------- .nv.info                  --------------------------
	.section	.nv.info,"",@"SHT_CUDA_INFO"
	.align	4


	//----- nvinfo : EIATTR_REGCOUNT
	.align		4
        /*0000*/ 	.byte	0x04, 0x2f
        /*0002*/ 	.short	(.L_12 - .L_11)
	.align		4
.L_11:
        /*0004*/ 	.word	index@(_ZN7cutlass13device_kernelIN5flash19enable_sm80_to_sm89INS1_16FlashAttnFwdSm80INS1_25CollectiveMainloopFwdSm80ILi4ELi1ELb0EN4cute5tupleIJNS5_1CILi128EEENS7_ILi80EEENS7_ILi64EEEEEELi64ENS_10bfloat16_tEfNS_4arch4Sm80ELb1ELb0ELb1ELb1ELb0ELb1ELb1ELb1EEENS1_21CollectiveEpilogueFwdINS6_IJS8_SA_S9_EEENS6_IJNS7_ILi1EEESI_SI_EEESC_SE_Li128ELb1ELb1ELb1ELb0EEENS1_36VarlenDynamicPersistentTileSchedulerILi128ELi80ELi128ELi128ELb1ELb1ELb0ELb1ELb1ELb1EEEEEEEEEvNT_6ParamsE)
        /*0008*/ 	.word	0x00000004


	//----- nvinfo : EIATTR_FRAME_SIZE
	.align		4
.L_12:
        /*000c*/ 	.byte	0x04, 0x11
        /*000e*/ 	.short	(.L_14 - .L_13)
	.align		4
.L_13:
        /*0010*/ 	.word	index@(_ZN7cutlass13device_kernelIN5flash19enable_sm80_to_sm89INS1_16FlashAttnFwdSm80INS1_25CollectiveMainloopFwdSm80ILi4ELi1ELb0EN4cute5tupleIJNS5_1CILi128EEENS7_ILi80EEENS7_ILi64EEEEEELi64ENS_10bfloat16_tEfNS_4arch4Sm80ELb1ELb0ELb1ELb1ELb0ELb1ELb1ELb1EEENS1_21CollectiveEpilogueFwdINS6_IJS8_SA_S9_EEENS6_IJNS7_ILi1EEESI_SI_EEESC_SE_Li128ELb1ELb1ELb1ELb0EEENS1_36VarlenDynamicPersistentTileSchedulerILi128ELi80ELi128ELi128ELb1ELb1ELb0ELb1ELb1ELb1EEEEEEEEEvNT_6ParamsE)
        /*0014*/ 	.word	0x00000000


	//----- nvinfo : EIATTR_REGCOUNT
	.align		4
.L_14:
        /*0018*/ 	.byte	0x04, 0x2f
        /*001a*/ 	.short	(.L_16 - .L_15)
	.align		4
.L_15:
        /*001c*/ 	.word	index@(_ZN7cutlass13device_kernelIN5flash19enable_sm80_to_sm89INS1_16FlashAttnFwdSm80INS1_25CollectiveMainloopFwdSm80ILi4ELi1ELb0EN4cute5tupleIJNS5_1CILi128EEENS7_ILi80EEENS7_ILi64EEEEEELi64ENS_10bfloat16_tEfNS_4arch4Sm80ELb1ELb0ELb1ELb1ELb0ELb0ELb1ELb1EEENS1_21CollectiveEpilogueFwdINS6_IJS8_SA_S9_EEENS6_IJNS7_ILi1EEESI_SI_EEESC_SE_Li128ELb1ELb1ELb1ELb0EEENS1_36VarlenDynamicPersistentTileSchedulerILi128ELi80ELi128ELi128ELb1ELb1ELb0ELb1ELb1ELb1EEEEEEEEEvNT_6ParamsE)
        /*0020*/ 	.word	0x00000004


	//----- nvinfo : EIATTR_FRAME_SIZE
	.align		4
.L_16:
        /*0024*/ 	.byte	0x04, 0x11
        /*0026*/ 	.short	(.L_18 - .L_17)
	.align		4
.L_17:
        /*0028*/ 	.word	index@(_ZN7cutlass13device_kernelIN5flash19enable_sm80_to_sm89INS1_16FlashAttnFwdSm80INS1_25CollectiveMainloopFwdSm80ILi4ELi1ELb0EN4cute5tupleIJNS5_1CILi128EEENS7_ILi80EEENS7_ILi64EEEEEELi64ENS_10bfloat16_tEfNS_4arch4Sm80ELb1ELb0ELb1ELb1ELb0ELb0ELb1ELb1EEENS1_21CollectiveEpilogueFwdINS6_IJS8_SA_S9_EEENS6_IJNS7_ILi1EEESI_SI_EEESC_SE_Li128ELb1ELb1ELb1ELb0EEENS1_36VarlenDynamicPersistentTileSchedulerILi128ELi80ELi128ELi128ELb1ELb1ELb0ELb1ELb1ELb1EEEEEEEEEvNT_6ParamsE)
        /*002c*/ 	.word	0x00000000


	//----- nvinfo : EIATTR_REGCOUNT
	.align		4
.L_18:
        /*0030*/ 	.byte	0x04, 0x2f
        /*0032*/ 	.short	(.L_20 - .L_19)
	.align		4
.L_19:
        /*0034*/ 	.word	index@(_ZN7cutlass13device_kernelIN5flash19enable_sm80_to_sm89INS1_16FlashAttnFwdSm80INS1_25CollectiveMainloopFwdSm80ILi4ELi1ELb0EN4cute5tupleIJNS5_1CILi128EEENS7_ILi112EEENS7_ILi64EEEEEELi64ENS_10bfloat16_tEfNS_4arch4Sm80ELb1ELb0ELb1ELb0ELb0ELb0ELb1ELb1EEENS1_21CollectiveEpilogueFwdINS6_IJS8_SA_S9_EEENS6_IJNS7_ILi1EEESI_SI_EEESC_SE_Li128ELb0ELb1ELb1ELb0EEENS1_30DynamicPersistentTileSchedulerILi128ELi128ELb1ELb1ELb0EEEEEEEEEvNT_6ParamsE)
        /*0038*/ 	.word	0x00000004


	//----- nvinfo : EIATTR_FRAME_SIZE
	.align		4
.L_20:
        /*003c*/ 	.byte	0x04, 0x11
        /*003e*/ 	.short	(.L_22 - .L_21)
	.align		4
.L_21:
        /*0040*/ 	.word	index@(_ZN7cutlass13device_kernelIN5flash19enable_sm80_to_sm89INS1_16FlashAttnFwdSm80INS1_25CollectiveMainloopFwdSm80ILi4ELi1ELb0EN4cute5tupleIJNS5_1CILi128EEENS7_ILi112EEENS7_ILi64EEEEEELi64ENS_10bfloat16_tEfNS_4arch4Sm80ELb1ELb0ELb1ELb0ELb0ELb0ELb1ELb1EEENS1_21CollectiveEpilogueFwdINS6_IJS8_SA_S9_EEENS6_IJNS7_ILi1EEESI_SI_EEESC_SE_Li128ELb0ELb1ELb1ELb0EEENS1_30DynamicPersistentTileSchedulerILi128ELi128ELb1ELb1ELb0EEEEEEEEEvNT_6ParamsE)
        /*0044*/ 	.word	0x00000000


	//----- nvinfo : EIATTR_REGCOUNT
	.align		4
.L_22:
        /*0048*/ 	.byte	0x04, 0x2f
        /*004a*/ 	.short	(.L_24 - .L_23)
	.align		4
.L_23:
        /*004c*/ 	.word	index@(_ZN7cutlass13device_kernelIN5flash19enable_sm80_to_sm89INS1_16FlashAttnFwdSm80INS1_25CollectiveMainloopFwdSm80ILi4ELi1ELb0EN4cute5tupleIJNS5_1CILi128EEENS7_ILi80EEENS7_ILi64EEEEEELi64ENS_10bfloat16_tEfNS_4arch4Sm80ELb0ELb1ELb1ELb1ELb0ELb1ELb1ELb1EEENS1_21CollectiveEpilogueFwdINS6_IJS8_SA_S9_EEENS6_IJNS7_ILi1EEESI_SI_EEESC_SE_Li128ELb1ELb1ELb1ELb0EEENS1_36VarlenDynamicPersistentTileSchedulerILi128ELi80ELi128ELi128ELb1ELb1ELb0ELb1ELb0ELb1EEEEEEEEEvNT_6ParamsE)
        /*0050*/ 	.word	0x00000004


	//----- nvinfo : EIATTR_FRAME_SIZE
	.align		4
.L_24:
        /*0054*/ 	.byte	0x04, 0x11
        /*0056*/ 	.short	(.L_26 - .L_25)
	.align		4
.L_25:
        /*0058*/ 	.word	index@(_ZN7cutlass13device_kernelIN5flash19enable_sm80_to_sm89INS1_16FlashAttnFwdSm80INS1_25CollectiveMainloopFwdSm80ILi4ELi1ELb0EN4cute5tupleIJNS5_1CILi128EEENS7_ILi80EEENS7_ILi64EEEEEELi64ENS_10bfloat16_tEfNS_4arch4Sm80ELb0ELb1ELb1ELb1ELb0ELb1ELb1ELb1EEENS1_21CollectiveEpilogueFwdINS6_IJS8_SA_S9_EEENS6_IJNS7_ILi1EEESI_SI_EEESC_SE_Li128ELb1ELb1ELb1ELb0EEENS1_36VarlenDynamicPersistentTileSchedulerILi128ELi80ELi128ELi128ELb1ELb1ELb0ELb1ELb0ELb1EEEEEEEEEvNT_6ParamsE)
        /*005c*/ 	.word	0x00000000


	//----- nvinfo : EIATTR_REGCOUNT
	.align		4
.L_26:
        /*0060*/ 	.byte	0x04, 0x2f
        /*0062*/ 	.short	(.L_28 - .L_27)
	.align		4
.L_27:
        /*0064*/ 	.word	index@(_ZN7cutlass13device_kernelIN5flash19enable_sm80_to_sm89INS1_16FlashAttnFwdSm80INS1_25CollectiveMainloopFwdSm80ILi4ELi1ELb0EN4cute5tupleIJNS5_1CILi128EEENS7_ILi80EEENS7_ILi64EEEEEELi64ENS_10bfloat16_tEfNS_4arch4Sm80ELb0ELb1ELb1ELb1ELb0ELb0ELb1ELb1EEENS1_21CollectiveEpilogueFwdINS6_IJS8_SA_S9_EEENS6_IJNS7_ILi1EEESI_SI_EEESC_SE_Li128ELb1ELb1ELb1ELb0EEENS1_36VarlenDynamicPersistentTileSchedulerILi128ELi80ELi128ELi128ELb1ELb1ELb0ELb1ELb0ELb1EEEEEEEEEvNT_6ParamsE)
        /*0068*/ 	.word	0x00000004


	//----- nvinfo : EIATTR_FRAME_SIZE
	.align		4
.L_28:
        /*006c*/ 	.byte	0x04, 0x11
        /*006e*/ 	.short	(.L_30 - .L_29)
	.align		4
.L_29:
        /*0070*/ 	.word	index@(_ZN7cutlass13device_kernelIN5flash19enable_sm80_to_sm89INS1_16FlashAttnFwdSm80INS1_25CollectiveMainloopFwdSm80ILi4ELi1ELb0EN4cute5tupleIJNS5_1CILi128EEENS7_ILi80EEENS7_ILi64EEEEEELi64ENS_10bfloat16_tEfNS_4arch4Sm80ELb0ELb1ELb1ELb1ELb0ELb0ELb1ELb1EEENS1_21CollectiveEpilogueFwdINS6_IJS8_SA_S9_EEENS6_IJNS7_ILi1EEESI_SI_EEESC_SE_Li128ELb1ELb1ELb1ELb0EEENS1_36VarlenDynamicPersistentTileSchedulerILi128ELi80ELi128ELi128ELb1ELb1ELb0ELb1ELb0ELb1EEEEEEEEEvNT_6ParamsE)
        /*0074*/ 	.word	0x00000000


	//----- nvinfo : EIATTR_REGCOUNT
	.align		4
.L_30:
        /*0078*/ 	.byte	0x04, 0x2f
        /*007a*/ 	.short	(.L_32 - .L_31)
	.align		4
.L_31:
        /*007c*/ 	.word	index@(_ZN7cutlass13device_kernelIN5flash19enable_sm80_to_sm89INS1_16FlashAttnFwdSm80INS1_25CollectiveMainloopFwdSm80ILi4ELi1ELb0EN4cute5tupleIJNS5_1CILi128EEENS7_ILi96EEENS7_ILi64EEEEEELi64ENS_10bfloat16_tEfNS_4arch4Sm80ELb0ELb1ELb1ELb0ELb0ELb0ELb1ELb1EEENS1_21CollectiveEpilogueFwdINS6_IJS8_SA_S9_EEENS6_IJNS7_ILi1EEESI_SI_EEESC_SE_Li128ELb0ELb1ELb1ELb0EEENS1_19SingleTileSchedulerILb0ELb1ELb1ELi128EEEEEEEEEvNT_6ParamsE)
        /*0080*/ 	.word	0x00000004


	//----- nvinfo : EIATTR_FRAME_SIZE
	.align		4
.L_32:
        /*0084*/ 	.byte	0x04, 0x11
        /*0086*/ 	.short	(.L_34 - .L_33)
	.align		4
.L_33:
        /*0088*/ 	.word	index@(_ZN7cutlass13device_kernelIN5flash19enable_sm80_to_sm89INS1_16FlashAttnFwdSm80INS1_25CollectiveMainloopFwdSm80ILi4ELi1ELb0EN4cute5tupleIJNS5_1CILi128EEENS7_ILi96EEENS7_ILi64EEEEEELi64ENS_10bfloat16_tEfNS_4arch4Sm80ELb0ELb1ELb1ELb0ELb0ELb0ELb1ELb1EEENS1_21CollectiveEpilogueFwdINS6_IJS8_SA_S9_EEENS6_IJNS7_ILi1EEESI_SI_EEESC_SE_Li128ELb0ELb1ELb1ELb0EEENS1_19SingleTileSchedulerILb0ELb1ELb1ELi128EEEEEEEEEvNT_6ParamsE)
        /*008c*/ 	.word	0x00000000


	//----- nvinfo : EIATTR_REGCOUNT
	.align		4
.L_34:
        /*0090*/ 	.byte	0x04, 0x2f
        /*0092*/ 	.short	(.L_36 - .L_35)
	.align		4
.L_35:
        /*0094*/ 	.word	index@(_ZN7cutlass13device_kernelIN5flash19enable_sm80_to_sm89INS1_16FlashAttnFwdSm80INS1_25CollectiveMainloopFwdSm80ILi4ELi1ELb0EN4cute5tupleIJNS5_1CILi128EEENS7_ILi80EEENS7_ILi64EEEEEELi64ENS_10bfloat16_tEfNS_4arch4Sm80ELb0ELb0ELb1ELb1ELb0ELb1ELb1ELb1EEENS1_21CollectiveEpilogueFwdINS6_IJS8_SA_S9_EEENS6_IJNS7_ILi1EEESI_SI_EEESC_SE_Li128ELb1ELb1ELb1ELb0EEENS1_36VarlenDynamicPersistentTileSchedulerILi128ELi80ELi128ELi128ELb1ELb1ELb0ELb0ELb1ELb1EEEEEEEEEvNT_6ParamsE)
        /*0098*/ 	.word	0x00000004


	//----- nvinfo : EIATTR_FRAME_SIZE
	.align		4
.L_36:
        /*009c*/ 	.byte	0x04, 0x11
        /*009e*/ 	.short	(.L_38 - .L_37)
	.align		4
.L_37:
        /*00a0*/ 	.word	index@(_ZN7cutlass13device_kernelIN5flash19enable_sm80_to_sm89INS1_16FlashAttnFwdSm80INS1_25CollectiveMainloopFwdSm80ILi4ELi1ELb0EN4cute5tupleIJNS5_1CILi128EEENS7_ILi80EEENS7_ILi64EEEEEELi64ENS_10bfloat16_tEfNS_4arch4Sm80ELb0ELb0ELb1ELb1ELb0ELb1ELb1ELb1EEENS1_21CollectiveEpilogueFwdINS6_IJS8_SA_S9_EEENS6_IJNS7_ILi1EEESI_SI_EEESC_SE_Li128ELb1ELb1ELb1ELb0EEENS1_36VarlenDynamicPersistentTileSchedulerILi128ELi80ELi128ELi128ELb1ELb1ELb0ELb0ELb1ELb1EEEEEEEEEvNT_6ParamsE)
        /*00a4*/ 	.word	0x00000000


	//----- nvinfo : EIATTR_REGCOUNT
	.align		4
.L_38:
        /*00a8*/ 	.byte	0x04, 0x2f
        /*00aa*/ 	.short	(.L_40 - .L_39)
	.align		4
.L_39:
        /*00ac*/ 	.word	index@(_ZN7cutlass13device_kernelIN5flash19enable_sm80_to_sm89INS1_16FlashAttnFwdSm80INS1_25CollectiveMainloopFwdSm80ILi4ELi1ELb0EN4cute5tupleIJNS5_1CILi128EEENS7_ILi80EEENS7_ILi64EEEEEELi64ENS_10bfloat16_tEfNS_4arch4Sm80ELb0ELb0ELb1ELb1ELb0ELb0ELb1ELb1EEENS1_21CollectiveEpilogueFwdINS6_IJS8_SA_S9_EEENS6_IJNS7_ILi1EEESI_SI_EEESC_SE_Li128ELb1ELb1ELb1ELb0EEENS1_36VarlenDynamicPersistentTileSchedulerILi128ELi80ELi128ELi128ELb1ELb1ELb0ELb0ELb1ELb1EEEEEEEEEvNT_6ParamsE)
        /*00b0*/ 	.word	0x00000004


	//----- nvinfo : EIATTR_FRAME_SIZE
	.align		4
.L_40:
        /*00b4*/ 	.byte	0x04, 0x11
        /*00b6*/ 	.short	(.L_42 - .L_41)
	.align		4
.L_41:
        /*00b8*/ 	.word	index@(_ZN7cutlass13device_kernelIN5flash19enable_sm80_to_sm89INS1_16FlashAttnFwdSm80INS1_25CollectiveMainloopFwdSm80ILi4ELi1ELb0EN4cute5tupleIJNS5_1CILi128EEENS7_ILi80EEENS7_ILi64EEEEEELi64ENS_10bfloat16_tEfNS_4arch4Sm80ELb0ELb0ELb1ELb1ELb0ELb0ELb1ELb1EEENS1_21CollectiveEpilogueFwdINS6_IJS8_SA_S9_EEENS6_IJNS7_ILi1EEESI_SI_EEESC_SE_Li128ELb1ELb1ELb1ELb0EEENS1_36VarlenDynamicPersistentTileSchedulerILi128ELi80ELi128ELi128ELb1ELb1ELb0ELb0ELb1ELb1EEEEEEEEEvNT_6ParamsE)
        /*00bc*/ 	.word	0x00000000


	//----- nvinfo : EIATTR_REGCOUNT
	.align		4
.L_42:
        /*00c0*/ 	.byte	0x04, 0x2f
        /*00c2*/ 	.short	(.L_44 - .L_43)
	.align		4
.L_43:
        /*00c4*/ 	.word	index@(_ZN7cutlass13device_kernelIN5flash19enable_sm80_to_sm89INS1_16FlashAttnFwdSm80INS1_25CollectiveMainloopFwdSm80ILi4ELi1ELb0EN4cute5tupleIJNS5_1CILi128EEENS7_ILi112EEENS7_ILi64EEEEEELi64ENS_10bfloat16_tEfNS_4arch4Sm80ELb0ELb0ELb1ELb0ELb0ELb0ELb1ELb1EEENS1_21CollectiveEpilogueFwdINS6_IJS8_SA_S9_EEENS6_IJNS7_ILi1EEESI_SI_EEESC_SE_Li128ELb0ELb1ELb1ELb0EEENS1_19SingleTileSchedulerILb0ELb1ELb1ELi128EEEEEEEEEvNT_6ParamsE)
        /*00c8*/ 	.word	0x00000004


	//----- nvinfo : EIATTR_FRAME_SIZE
	.align		4
.L_44:
        /*00cc*/ 	.byte	0x04, 0x11
        /*00ce*/ 	.short	(.L_46 - .L_45)
	.align		4
.L_45:
        /*00d0*/ 	.word	index@(_ZN7cutlass13device_kernelIN5flash19enable_sm80_to_sm89INS1_16FlashAttnFwdSm80INS1_25CollectiveMainloopFwdSm80ILi4ELi1ELb0EN4cute5tupleIJNS5_1CILi128EEENS7_ILi112EEENS7_ILi64EEEEEELi64ENS_10bfloat16_tEfNS_4arch4Sm80ELb0ELb0ELb1ELb0ELb0ELb0ELb1ELb1EEENS1_21CollectiveEpilogueFwdINS6_IJS8_SA_S9_EEENS6_IJNS7_ILi1EEESI_SI_EEESC_SE_Li128ELb0ELb1ELb1ELb0EEENS1_19SingleTileSchedulerILb0ELb1ELb1ELi128EEEEEEEEEvNT_6ParamsE)
        /*00d4*/ 	.word	0x00000000


	//----- nvinfo : EIATTR_MIN_STACK_SIZE
	.align		4
.L_46:
        /*00d8*/ 	.byte	0x04, 0x12
        /*00da*/ 	.short	(.L_48 - .L_47)
	.align		4
.L_47:
        /*00dc*/ 	.word	index@(_ZN7cutlass13device_kernelIN5flash19enable_sm80_to_sm89INS1_16FlashAttnFwdSm80INS1_25CollectiveMainloopFwdSm80ILi4ELi1ELb0EN4cute5tupleIJNS5_1CILi128EEENS7_ILi112EEENS7_ILi64EEEEEELi64ENS_10bfloat16_tEfNS_4arch4Sm80ELb0ELb0ELb1ELb0ELb0ELb0ELb1ELb1EEENS1_21CollectiveEpilogueFwdINS6_IJS8_SA_S9_EEENS6_IJNS7_ILi1EEESI_SI_EEESC_SE_Li128ELb0ELb1ELb1ELb0EEENS1_19SingleTileSchedulerILb0ELb1ELb1ELi128EEEEEEEEEvNT_6ParamsE)
        /*00e0*/ 	.word	0x00000000


	//----- nvinfo : EIATTR_MIN_STACK_SIZE
	.align		4
.L_48:
        /*00e4*/ 	.byte	0x04, 0x12
        /*00e6*/ 	.short	(.L_50 - .L_49)
	.align		4
.L_49:
        /*00e8*/ 	.word	index@(_ZN7cutlass13device_kernelIN5flash19enable_sm80_to_sm89INS1_16FlashAttnFwdSm80INS1_25CollectiveMainloopFwdSm80ILi4ELi1ELb0EN4cute5tupleIJNS5_1CILi128EEENS7_ILi80EEENS7_ILi64EEEEEELi64ENS_10bfloat16_tEfNS_4arch4Sm80ELb0ELb0ELb1ELb1ELb0ELb0ELb1ELb1EEENS1_21CollectiveEpilogueFwdINS6_IJS8_SA_S9_EEENS6_IJNS7_ILi1EEESI_SI_EEESC_SE_Li128ELb1ELb1ELb1ELb0EEENS1_36VarlenDynamicPersistentTileSchedulerILi128ELi80ELi128ELi128ELb1ELb1ELb0ELb0ELb1ELb1EEEEEEEEEvNT_6ParamsE)
        /*00ec*/ 	.word	0x00000000


	//----- nvinfo : EIATTR_MIN_STACK_SIZE
	.align		4
.L_50:
        /*00f0*/ 	.byte	0x04, 0x12
        /*00f2*/ 	.short	(.L_52 - .L_51)
	.align		4
.L_51:
        /*00f4*/ 	.word	index@(_ZN7cutlass13device_kernelIN5flash19enable_sm80_to_sm89INS1_16FlashAttnFwdSm80INS1_25CollectiveMainloopFwdSm80ILi4ELi1ELb0EN4cute5tupleIJNS5_1CILi128EEENS7_ILi80EEENS7_ILi64EEEEEELi64ENS_10bfloat16_tEfNS_4arch4Sm80ELb0ELb0ELb1ELb1ELb0ELb1ELb1ELb1EEENS1_21CollectiveEpilogueFwdINS6_IJS8_SA_S9_EEENS6_IJNS7_ILi1EEESI_SI_EEESC_SE_Li128ELb1ELb1ELb1ELb0EEENS1_36VarlenDynamicPersistentTileSchedulerILi128ELi80ELi128ELi128ELb1ELb1ELb0ELb0ELb1ELb1EEEEEEEEEvNT_6ParamsE)
        /*00f8*/ 	.word	0x00000000


	//----- nvinfo : EIATTR_MIN_STACK_SIZE
	.align		4
.L_52:
        /*00fc*/ 	.byte	0x04, 0x12
        /*00fe*/ 	.short	(.L_54 - .L_53)
	.align		4
.L_53:
        /*0100*/ 	.word	index@(_ZN7cutlass13device_kernelIN5flash19enable_sm80_to_sm89INS1_16FlashAttnFwdSm80INS1_25CollectiveMainloopFwdSm80ILi4ELi1ELb0EN4cute5tupleIJNS5_1CILi128EEENS7_ILi96EEENS7_ILi64EEEEEELi64ENS_10bfloat16_tEfNS_4arch4Sm80ELb0ELb1ELb1ELb0ELb0ELb0ELb1ELb1EEENS1_21CollectiveEpilogueFwdINS6_IJS8_SA_S9_EEENS6_IJNS7_ILi1EEESI_SI_EEESC_SE_Li128ELb0ELb1ELb1ELb0EEENS1_19SingleTileSchedulerILb0ELb1ELb1ELi128EEEEEEEEEvNT_6ParamsE)
        /*0104*/ 	.word	0x00000000


	//----- nvinfo : EIATTR_MIN_STACK_SIZE
	.align		4
.L_54:
        /*0108*/ 	.byte	0x04, 0x12
        /*010a*/ 	.short	(.L_56 - .L_55)
	.align		4
.L_55:
        /*010c*/ 	.word	index@(_ZN7cutlass13device_kernelIN5flash19enable_sm80_to_sm89INS1_16FlashAttnFwdSm80INS1_25CollectiveMainloopFwdSm80ILi4ELi1ELb0EN4cute5tupleIJNS5_1CILi128EEENS7_ILi80EEENS7_ILi64EEEEEELi64ENS_10bfloat16_tEfNS_4arch4Sm80ELb0ELb1ELb1ELb1ELb0ELb0ELb1ELb1EEENS1_21CollectiveEpilogueFwdINS6_IJS8_SA_S9_EEENS6_IJNS7_ILi1EEESI_SI_EEESC_SE_Li128ELb1ELb1ELb1ELb0EEENS1_36VarlenDynamicPersistentTileSchedulerILi128ELi80ELi128ELi128ELb1ELb1ELb0ELb1ELb0ELb1EEEEEEEEEvNT_6ParamsE)
        /*0110*/ 	.word	0x00000000


	//----- nvinfo : EIATTR_MIN_STACK_SIZE
	.align		4
.L_56:
        /*0114*/ 	.byte	0x04, 0x12
        /*0116*/ 	.short	(.L_58 - .L_57)
	.align		4
.L_57:
        /*0118*/ 	.word	index@(_ZN7cutlass13device_kernelIN5flash19enable_sm80_to_sm89INS1_16FlashAttnFwdSm80INS1_25CollectiveMainloopFwdSm80ILi4ELi1ELb0EN4cute5tupleIJNS5_1CILi128EEENS7_ILi80EEENS7_ILi64EEEEEELi64ENS_10bfloat16_tEfNS_4arch4Sm80ELb0ELb1ELb1ELb1ELb0ELb1ELb1ELb1EEENS1_21CollectiveEpilogueFwdINS6_IJS8_SA_S9_EEENS6_IJNS7_ILi1EEESI_SI_EEESC_SE_Li128ELb1ELb1ELb1ELb0EEENS1_36VarlenDynamicPersistentTileSchedulerILi128ELi80ELi128ELi128ELb1ELb1ELb0ELb1ELb0ELb1EEEEEEEEEvNT_6ParamsE)
        /*011c*/ 	.word	0x00000000


	//----- nvinfo : EIATTR_MIN_STACK_SIZE
	.align		4
.L_58:
        /*0120*/ 	.byte	0x04, 0x12
        /*0122*/ 	.short	(.L_60 - .L_59)
	.align		4
.L_59:
        /*0124*/ 	.word	index@(_ZN7cutlass13device_kernelIN5flash19enable_sm80_to_sm89INS1_16FlashAttnFwdSm80INS1_25CollectiveMainloopFwdSm80ILi4ELi1ELb0EN4cute5tupleIJNS5_1CILi128EEENS7_ILi112EEENS7_ILi64EEEEEELi64ENS_10bfloat16_tEfNS_4arch4Sm80ELb1ELb0ELb1ELb0ELb0ELb0ELb1ELb1EEENS1_21CollectiveEpilogueFwdINS6_IJS8_SA_S9_EEENS6_IJNS7_ILi1EEESI_SI_EEESC_SE_Li128ELb0ELb1ELb1ELb0EEENS1_30DynamicPersistentTileSchedulerILi128ELi128ELb1ELb1ELb0EEEEEEEEEvNT_6ParamsE)
        /*0128*/ 	.word	0x00000000


	//----- nvinfo : EIATTR_MIN_STACK_SIZE
	.align		4
.L_60:
        /*012c*/ 	.byte	0x04, 0x12
        /*012e*/ 	.short	(.L_62 - .L_61)
	.align		4
.L_61:
        /*0130*/ 	.word	index@(_ZN7cutlass13device_kernelIN5flash19enable_sm80_to_sm89INS1_16FlashAttnFwdSm80INS1_25CollectiveMainloopFwdSm80ILi4ELi1ELb0EN4cute5tupleIJNS5_1CILi128EEENS7_ILi80EEENS7_ILi64EEEEEELi64ENS_10bfloat16_tEfNS_4arch4Sm80ELb1ELb0ELb1ELb1ELb0ELb0ELb1ELb1EEENS1_21CollectiveEpilogueFwdINS6_IJS8_SA_S9_EEENS6_IJNS7_ILi1EEESI_SI_EEESC_SE_Li128ELb1ELb1ELb1ELb0EEENS1_36VarlenDynamicPersistentTileSchedulerILi128ELi80ELi128ELi128ELb1ELb1ELb0ELb1ELb1ELb1EEEEEEEEEvNT_6ParamsE)
        /*0134*/ 	.word	0x00000000


	//----- nvinfo : EIATTR_MIN_STACK_SIZE
	.align		4
.L_62:
        /*0138*/ 	.byte	0x04, 0x12
        /*013a*/ 	.short	(.L_64 - .L_63)
	.align		4
.L_63:
        /*013c*/ 	.word	index@(_ZN7cutlass13device_kernelIN5flash19enable_sm80_to_sm89INS1_16FlashAttnFwdSm80INS1_25CollectiveMainloopFwdSm80ILi4ELi1ELb0EN4cute5tupleIJNS5_1CILi128EEENS7_ILi80EEENS7_ILi64EEEEEELi64ENS_10bfloat16_tEfNS_4arch4Sm80ELb1ELb0ELb1ELb1ELb0ELb1ELb1ELb1EEENS1_21CollectiveEpilogueFwdINS6_IJS8_SA_S9_EEENS6_IJNS7_ILi1EEESI_SI_EEESC_SE_Li128ELb1ELb1ELb1ELb0EEENS1_36VarlenDynamicPersistentTileSchedulerILi128ELi80ELi128ELi128ELb1ELb1ELb0ELb1ELb1ELb1EEEEEEEEEvNT_6ParamsE)
        /*0140*/ 	.word	0x00000000
.L_64:


//--------------------- .nv.compat                --------------------------
	.section	.nv.compat,"",@"SHT_CUDA_COMPAT_INFO"
	.align	4
        /*0000*/ 	.byte	0x02, 0x09, 0x01, 0x00, 0x02, 0x02, 0x01, 0x00, 0x02, 0x05, 0x05, 0x00, 0x03, 0x07, 0x01, 0x01
        /*0010*/ 	.byte	0x02, 0x03, 0x00, 0x00, 0x02, 0x06, 0x01, 0x00, 0x04, 0x0b, 0x08, 0x00, 0x09, 0x00, 0x00, 0x00
        /*0020*/ 	.byte	0x00, 0x00, 0x00, 0x00


//--------------------- .nv.info._ZN7cutlass13device_kernelIN5flash19enable_sm80_to_sm89INS1_16FlashAttnFwdSm80INS1_25CollectiveMainloopFwdSm80ILi4ELi1ELb0EN4cute5tupleIJNS5_1CILi128EEENS7_ILi112EEENS7_ILi64EEEEEELi64ENS_10bfloat16_tEfNS_4arch4Sm80ELb0ELb0ELb1ELb0ELb0ELb0ELb1ELb1EEENS1_21CollectiveEpilogueFwdINS6_IJS8_SA_S9_EEENS6_IJNS7_ILi1EEESI_SI_EEESC_SE_Li128ELb0ELb1ELb1ELb0EEENS1_19SingleTileSchedulerILb0ELb1ELb1ELi128EEEEEEEEEvNT_6ParamsE --------------------------
	.section	.nv.info._ZN7cutlass13device_kernelIN5flash19enable_sm80_to_sm89INS1_16FlashAttnFwdSm80INS1_25CollectiveMainloopFwdSm80ILi4ELi1ELb0EN4cute5tupleIJNS5_1CILi128EEENS7_ILi112EEENS7_ILi64EEEEEELi64ENS_10bfloat16_tEfNS_4arch4Sm80ELb0ELb0ELb1ELb0ELb0ELb0ELb1ELb1EEENS1_21CollectiveEpilogueFwdINS6_IJS8_SA_S9_EEENS6_IJNS7_ILi1EEESI_SI_EEESC_SE_Li128ELb0ELb1ELb1ELb0EEENS1_19SingleTileSchedulerILb0ELb1ELb1ELi128EEEEEEEEEvNT_6ParamsE,"",@"SHT_CUDA_INFO"
	.sectionflags	@""
	.align	4


	//----- nvinfo : EIATTR_CUDA_API_VERSION
	.align		4
        /*0000*/ 	.byte	0x04, 0x37
        /*0002*/ 	.short	(.L_66 - .L_65)
.L_65:
        /*0004*/ 	.word	0x00000082


	//----- nvinfo : EIATTR_KPARAM_INFO
	.align		4
.L_66:
        /*0008*/ 	.byte	0x04, 0x17
        /*000a*/ 	.short	(.L_68 - .L_67)
.L_67:
        /*000c*/ 	.word	0x00000000
        /*0010*/ 	.short	0x0000
        /*0012*/ 	.short	0x0000
        /*0014*/ 	.byte	0x00, 0xf0, 0x61, 0x10


	//----- nvinfo : EIATTR_SPARSE_MMA_MASK
	.align		4
.L_68:
        /*0018*/ 	.byte	0x03, 0x50
        /*001a*/ 	.short	0x0000


	//----- nvinfo : EIATTR_MAXREG_COUNT
	.align		4
        /*001c*/ 	.byte	0x03, 0x1b
        /*001e*/ 	.short	0x00ff


	//----- nvinfo : EIATTR_MERCURY_ISA_VERSION
	.align		4
        /*0020*/ 	.byte	0x03, 0x5f
        /*0022*/ 	.short	0x0101


	//----- nvinfo : EIATTR_VRC_CTA_INIT_COUNT
	.align		4
        /*0024*/ 	.byte	0x02, 0x4a
	.zero		1
	.zero		1


	//----- nvinfo : EIATTR_EXIT_INSTR_OFFSETS
	.align		4
        /*0028*/ 	.byte	0x04, 0x1c
        /*002a*/ 	.short	(.L_70 - .L_69)


	//   ....[0]....
.L_69:
        /*002c*/ 	.word	0x00000010


	//----- nvinfo : EIATTR_MAX_THREADS
	.align		4
.L_70:
        /*0030*/ 	.byte	0x04, 0x05
        /*0032*/ 	.short	(.L_72 - .L_71)
.L_71:
        /*0034*/ 	.word	0x00000080
        /*0038*/ 	.word	0x00000001
        /*003c*/ 	.word	0x00000001


	//----- nvinfo : EIATTR_CBANK_PARAM_SIZE
	.align		4
.L_72:
        /*0040*/ 	.byte	0x03, 0x19
        /*0042*/ 	.short	0x0418


	//----- nvinfo : EIATTR_PARAM_CBANK
	.align		4
        /*0044*/ 	.byte	0x04, 0x0a
        /*0046*/ 	.short	(.L_74 - .L_73)
	.align		4
.L_73:
        /*0048*/ 	.word	index@(.nv.constant0._ZN7cutlass13device_kernelIN5flash19enable_sm80_to_sm89INS1_16FlashAttnFwdSm80INS1_25CollectiveMainloopFwdSm80ILi4ELi1ELb0EN4cute5tupleIJNS5_1CILi128EEENS7_ILi112EEENS7_ILi64EEEEEELi64ENS_10bfloat16_tEfNS_4arch4Sm80ELb0ELb0ELb1ELb0ELb0ELb0ELb1ELb1EEENS1_21CollectiveEpilogueFwdINS6_IJS8_SA_S9_EEENS6_IJNS7_ILi1EEESI_SI_EEESC_SE_Li128ELb0ELb1ELb1ELb0EEENS1_19SingleTileSchedulerILb0ELb1ELb1ELi128EEEEEEEEEvNT_6ParamsE)
        /*004c*/ 	.short	0x0380
        /*004e*/ 	.short	0x0418


	//----- nvinfo : EIATTR_SW_WAR
	.align		4
.L_74:
        /*0050*/ 	.byte	0x04, 0x36
        /*0052*/ 	.short	(.L_76 - .L_75)
.L_75:
        /*0054*/ 	.word	0x00000008
.L_76:


//--------------------- .nv.info._ZN7cutlass13device_kernelIN5flash19enable_sm80_to_sm89INS1_16FlashAttnFwdSm80INS1_25CollectiveMainloopFwdSm80ILi4ELi1ELb0EN4cute5tupleIJNS5_1CILi128EEENS7_ILi80EEENS7_ILi64EEEEEELi64ENS_10bfloat16_tEfNS_4arch4Sm80ELb0ELb0ELb1ELb1ELb0ELb0ELb1ELb1EEENS1_21CollectiveEpilogueFwdINS6_IJS8_SA_S9_EEENS6_IJNS7_ILi1EEESI_SI_EEESC_SE_Li128ELb1ELb1ELb1ELb0EEENS1_36VarlenDynamicPersistentTileSchedulerILi128ELi80ELi128ELi128ELb1ELb1ELb0ELb0ELb1ELb1EEEEEEEEEvNT_6ParamsE --------------------------
	.section	.nv.info._ZN7cutlass13device_kernelIN5flash19enable_sm80_to_sm89INS1_16FlashAttnFwdSm80INS1_25CollectiveMainloopFwdSm80ILi4ELi1ELb0EN4cute5tupleIJNS5_1CILi128EEENS7_ILi80EEENS7_ILi64EEEEEELi64ENS_10bfloat16_tEfNS_4arch4Sm80ELb0ELb0ELb1ELb1ELb0ELb0ELb1ELb1EEENS1_21CollectiveEpilogueFwdINS6_IJS8_SA_S9_EEENS6_IJNS7_ILi1EEESI_SI_EEESC_SE_Li128ELb1ELb1ELb1ELb0EEENS1_36VarlenDynamicPersistentTileSchedulerILi128ELi80ELi128ELi128ELb1ELb1ELb0ELb0ELb1ELb1EEEEEEEEEvNT_6ParamsE,"",@"SHT_CUDA_INFO"
	.sectionflags	@""
	.align	4


	//----- nvinfo : EIATTR_CUDA_API_VERSION
	.align		4
        /*0000*/ 	.byte	0x04, 0x37
        /*0002*/ 	.short	(.L_78 - .L_77)
.L_77:
        /*0004*/ 	.word	0x00000082


	//----- nvinfo : EIATTR_KPARAM_INFO
	.align		4
.L_78:
        /*0008*/ 	.byte	0x04, 0x17
        /*000a*/ 	.short	(.L_80 - .L_79)
.L_79:
        /*000c*/ 	.word	0x00000000
        /*0010*/ 	.short	0x0000
        /*0012*/ 	.short	0x0000
        /*0014*/ 	.byte	0x00, 0xf0, 0xe1, 0x10


	//----- nvinfo : EIATTR_SPARSE_MMA_MASK
	.align		4
.L_80:
        /*0018*/ 	.byte	0x03, 0x50
        /*001a*/ 	.short	0x0000


	//----- nvinfo : EIATTR_MAXREG_COUNT
	.align		4
        /*001c*/ 	.byte	0x03, 0x1b
        /*001e*/ 	.short	0x00ff


	//----- nvinfo : EIATTR_MERCURY_ISA_VERSION
	.align		4
        /*0020*/ 	.byte	0x03, 0x5f
        /*0022*/ 	.short	0x0101


	//----- nvinfo : EIATTR_VRC_CTA_INIT_COUNT
	.align		4
        /*0024*/ 	.byte	0x02, 0x4a
	.zero		1
	.zero		1


	//----- nvinfo : EIATTR_EXIT_INSTR_OFFSETS
	.align		4
        /*0028*/ 	.byte	0x04, 0x1c
        /*002a*/ 	.short	(.L_82 - .L_81)


	//   ....[0]....
.L_81:
        /*002c*/ 	.word	0x00000010


	//----- nvinfo : EIATTR_MAX_THREADS
	.align		4
.L_82:
        /*0030*/ 	.byte	0x04, 0x05
        /*0032*/ 	.short	(.L_84 - .L_83)
.L_83:
        /*0034*/ 	.word	0x00000080
        /*0038*/ 	.word	0x00000001
        /*003c*/ 	.word	0x00000001


	//----- nvinfo : EIATTR_CBANK_PARAM_SIZE
	.align		4
.L_84:
        /*0040*/ 	.byte	0x03, 0x19
        /*0042*/ 	.short	0x0438


	//----- nvinfo : EIATTR_PARAM_CBANK
	.align		4
        /*0044*/ 	.byte	0x04, 0x0a
        /*0046*/ 	.short	(.L_86 - .L_85)
	.align		4
.L_85:
        /*0048*/ 	.word	index@(.nv.constant0._ZN7cutlass13device_kernelIN5flash19enable_sm80_to_sm89INS1_16FlashAttnFwdSm80INS1_25CollectiveMainloopFwdSm80ILi4ELi1ELb0EN4cute5tupleIJNS5_1CILi128EEENS7_ILi80EEENS7_ILi64EEEEEELi64ENS_10bfloat16_tEfNS_4arch4Sm80ELb0ELb0ELb1ELb1ELb0ELb0ELb1ELb1EEENS1_21CollectiveEpilogueFwdINS6_IJS8_SA_S9_EEENS6_IJNS7_ILi1EEESI_SI_EEESC_SE_Li128ELb1ELb1ELb1ELb0EEENS1_36VarlenDynamicPersistentTileSchedulerILi128ELi80ELi128ELi128ELb1ELb1ELb0ELb0ELb1ELb1EEEEEEEEEvNT_6ParamsE)
        /*004c*/ 	.short	0x0380
        /*004e*/ 	.short	0x0438


	//----- nvinfo : EIATTR_SW_WAR
	.align		4
.L_86:
        /*0050*/ 	.byte	0x04, 0x36
        /*0052*/ 	.short	(.L_88 - .L_87)
.L_87:
        /*0054*/ 	.word	0x00000008
.L_88:


//--------------------- .nv.info._ZN7cutlass13device_kernelIN5flash19enable_sm80_to_sm89INS1_16FlashAttnFwdSm80INS1_25CollectiveMainloopFwdSm80ILi4ELi1ELb0EN4cute5tupleIJNS5_1CILi128EEENS7_ILi80EEENS7_ILi64EEEEEELi64ENS_10bfloat16_tEfNS_4arch4Sm80ELb0ELb0ELb1ELb1ELb0ELb1ELb1ELb1EEENS1_21CollectiveEpilogueFwdINS6_IJS8_SA_S9_EEENS6_IJNS7_ILi1EEESI_SI_EEESC_SE_Li128ELb1ELb1ELb1ELb0EEENS1_36VarlenDynamicPersistentTileSchedulerILi128ELi80ELi128ELi128ELb1ELb1ELb0ELb0ELb1ELb1EEEEEEEEEvNT_6ParamsE --------------------------
	.section	.nv.info._ZN7cutlass13device_kernelIN5flash19enable_sm80_to_sm89INS1_16FlashAttnFwdSm80INS1_25CollectiveMainloopFwdSm80ILi4ELi1ELb0EN4cute5tupleIJNS5_1CILi128EEENS7_ILi80EEENS7_ILi64EEEEEELi64ENS_10bfloat16_tEfNS_4arch4Sm80ELb0ELb0ELb1ELb1ELb0ELb1ELb1ELb1EEENS1_21CollectiveEpilogueFwdINS6_IJS8_SA_S9_EEENS6_IJNS7_ILi1EEESI_SI_EEESC_SE_Li128ELb1ELb1ELb1ELb0EEENS1_36VarlenDynamicPersistentTileSchedulerILi128ELi80ELi128ELi128ELb1ELb1ELb0ELb0ELb1ELb1EEEEEEEEEvNT_6ParamsE,"",@"SHT_CUDA_INFO"
	.sectionflags	@""
	.align	4


	//----- nvinfo : EIATTR_CUDA_API_VERSION
	.align		4
        /*0000*/ 	.byte	0x04, 0x37
        /*0002*/ 	.short	(.L_90 - .L_89)
.L_89:
        /*0004*/ 	.word	0x00000082


	//----- nvinfo : EIATTR_KPARAM_INFO
	.align		4
.L_90:
        /*0008*/ 	.byte	0x04, 0x17
        /*000a*/ 	.short	(.L_92 - .L_91)
.L_91:
        /*000c*/ 	.word	0x00000000
        /*0010*/ 	.short	0x0000
        /*0012*/ 	.short	0x0000
        /*0014*/ 	.byte	0x00, 0xf0, 0xe1, 0x10


	//----- nvinfo : EIATTR_SPARSE_MMA_MASK
	.align		4
.L_92:
        /*0018*/ 	.byte	0x03, 0x50
        /*001a*/ 	.short	0x0000


	//----- nvinfo : EIATTR_MAXREG_COUNT
	.align		4
        /*001c*/ 	.byte	0x03, 0x1b
        /*001e*/ 	.short	0x00ff


	//----- nvinfo : EIATTR_MERCURY_ISA_VERSION
	.align		4
        /*0020*/ 	.byte	0x03, 0x5f
        /*0022*/ 	.short	0x0101


	//----- nvinfo : EIATTR_VRC_CTA_INIT_COUNT
	.align		4
        /*0024*/ 	.byte	0x02, 0x4a
	.zero		1
	.zero		1


	//----- nvinfo : EIATTR_EXIT_INSTR_OFFSETS
	.align		4
        /*0028*/ 	.byte	0x04, 0x1c
        /*002a*/ 	.short	(.L_94 - .L_93)


	//   ....[0]....
.L_93:
        /*002c*/ 	.word	0x00000010


	//----- nvinfo : EIATTR_MAX_THREADS
	.align		4
.L_94:
        /*0030*/ 	.byte	0x04, 0x05
        /*0032*/ 	.short	(.L_96 - .L_95)
.L_95:
        /*0034*/ 	.word	0x00000080
        /*0038*/ 	.word	0x00000001
        /*003c*/ 	.word	0x00000001


	//----- nvinfo : EIATTR_CBANK_PARAM_SIZE
	.align		4
.L_96:
        /*0040*/ 	.byte	0x03, 0x19
        /*0042*/ 	.short	0x0438


	//----- nvinfo : EIATTR_PARAM_CBANK
	.align		4
        /*0044*/ 	.byte	0x04, 0x0a
        /*0046*/ 	.short	(.L_98 - .L_97)
	.align		4
.L_97:
        /*0048*/ 	.word	index@(.nv.constant0._ZN7cutlass13device_kernelIN5flash19enable_sm80_to_sm89INS1_16FlashAttnFwdSm80INS1_25CollectiveMainloopFwdSm80ILi4ELi1ELb0EN4cute5tupleIJNS5_1CILi128EEENS7_ILi80EEENS7_ILi64EEEEEELi64ENS_10bfloat16_tEfNS_4arch4Sm80ELb0ELb0ELb1ELb1ELb0ELb1ELb1ELb1EEENS1_21CollectiveEpilogueFwdINS6_IJS8_SA_S9_EEENS6_IJNS7_ILi1EEESI_SI_EEESC_SE_Li128ELb1ELb1ELb1ELb0EEENS1_36VarlenDynamicPersistentTileSchedulerILi128ELi80ELi128ELi128ELb1ELb1ELb0ELb0ELb1ELb1EEEEEEEEEvNT_6ParamsE)
        /*004c*/ 	.short	0x0380
        /*004e*/ 	.short	0x0438


	//----- nvinfo : EIATTR_SW_WAR
	.align		4
.L_98:
        /*0050*/ 	.byte	0x04, 0x36
        /*0052*/ 	.short	(.L_100 - .L_99)
.L_99:
        /*0054*/ 	.word	0x00000008
.L_100:


//--------------------- .nv.info._ZN7cutlass13device_kernelIN5flash19enable_sm80_to_sm89INS1_16FlashAttnFwdSm80INS1_25CollectiveMainloopFwdSm80ILi4ELi1ELb0EN4cute5tupleIJNS5_1CILi128EEENS7_ILi96EEENS7_ILi64EEEEEELi64ENS_10bfloat16_tEfNS_4arch4Sm80ELb0ELb1ELb1ELb0ELb0ELb0ELb1ELb1EEENS1_21CollectiveEpilogueFwdINS6_IJS8_SA_S9_EEENS6_IJNS7_ILi1EEESI_SI_EEESC_SE_Li128ELb0ELb1ELb1ELb0EEENS1_19SingleTileSchedulerILb0ELb1ELb1ELi128EEEEEEEEEvNT_6ParamsE --------------------------
	.section	.nv.info._ZN7cutlass13device_kernelIN5flash19enable_sm80_to_sm89INS1_16FlashAttnFwdSm80INS1_25CollectiveMainloopFwdSm80ILi4ELi1ELb0EN4cute5tupleIJNS5_1CILi128EEENS7_ILi96EEENS7_ILi64EEEEEELi64ENS_10bfloat16_tEfNS_4arch4Sm80ELb0ELb1ELb1ELb0ELb0ELb0ELb1ELb1EEENS1_21CollectiveEpilogueFwdINS6_IJS8_SA_S9_EEENS6_IJNS7_ILi1EEESI_SI_EEESC_SE_Li128ELb0ELb1ELb1ELb0EEENS1_19SingleTileSchedulerILb0ELb1ELb1ELi128EEEEEEEEEvNT_6ParamsE,"",@"SHT_CUDA_INFO"
	.sectionflags	@""
	.align	4


	//----- nvinfo : EIATTR_CUDA_API_VERSION
	.align		4
        /*0000*/ 	.byte	0x04, 0x37
        /*0002*/ 	.short	(.L_102 - .L_101)
.L_101:
        /*0004*/ 	.word	0x00000082


	//----- nvinfo : EIATTR_KPARAM_INFO
	.align		4
.L_102:
        /*0008*/ 	.byte	0x04, 0x17
        /*000a*/ 	.short	(.L_104 - .L_103)
.L_103:
        /*000c*/ 	.word	0x00000000
        /*0010*/ 	.short	0x0000
        /*0012*/ 	.short	0x0000
        /*0014*/ 	.byte	0x00, 0xf0, 0x61, 0x10


	//----- nvinfo : EIATTR_SPARSE_MMA_MASK
	.align		4
.L_104:
        /*0018*/ 	.byte	0x03, 0x50
        /*001a*/ 	.short	0x0000


	//----- nvinfo : EIATTR_MAXREG_COUNT
	.align		4
        /*001c*/ 	.byte	0x03, 0x1b
        /*001e*/ 	.short	0x00ff


	//----- nvinfo : EIATTR_MERCURY_ISA_VERSION
	.align		4
        /*0020*/ 	.byte	0x03, 0x5f
        /*0022*/ 	.short	0x0101


	//----- nvinfo : EIATTR_VRC_CTA_INIT_COUNT
	.align		4
        /*0024*/ 	.byte	0x02, 0x4a
	.zero		1
	.zero		1


	//----- nvinfo : EIATTR_EXIT_INSTR_OFFSETS
	.align		4
        /*0028*/ 	.byte	0x04, 0x1c
        /*002a*/ 	.short	(.L_106 - .L_105)


	//   ....[0]....
.L_105:
        /*002c*/ 	.word	0x00000010


	//----- nvinfo : EIATTR_MAX_THREADS
	.align		4
.L_106:
        /*0030*/ 	.byte	0x04, 0x05
        /*0032*/ 	.short	(.L_108 - .L_107)
.L_107:
        /*0034*/ 	.word	0x00000080
        /*0038*/ 	.word	0x00000001
        /*003c*/ 	.word	0x00000001


	//----- nvinfo : EIATTR_CBANK_PARAM_SIZE
	.align		4
.L_108:
        /*0040*/ 	.byte	0x03, 0x19
        /*0042*/ 	.short	0x0418


	//----- nvinfo : EIATTR_PARAM_CBANK
	.align		4
        /*0044*/ 	.byte	0x04, 0x0a
        /*0046*/ 	.short	(.L_110 - .L_109)
	.align		4
.L_109:
        /*0048*/ 	.word	index@(.nv.constant0._ZN7cutlass13device_kernelIN5flash19enable_sm80_to_sm89INS1_16FlashAttnFwdSm80INS1_25CollectiveMainloopFwdSm80ILi4ELi1ELb0EN4cute5tupleIJNS5_1CILi128EEENS7_ILi96EEENS7_ILi64EEEEEELi64ENS_10bfloat16_tEfNS_4arch4Sm80ELb0ELb1ELb1ELb0ELb0ELb0ELb1ELb1EEENS1_21CollectiveEpilogueFwdINS6_IJS8_SA_S9_EEENS6_IJNS7_ILi1EEESI_SI_EEESC_SE_Li128ELb0ELb1ELb1ELb0EEENS1_19SingleTileSchedulerILb0ELb1ELb1ELi128EEEEEEEEEvNT_6ParamsE)
        /*004c*/ 	.short	0x0380
        /*004e*/ 	.short	0x0418


	//----- nvinfo : EIATTR_SW_WAR
	.align		4
.L_110:
        /*0050*/ 	.byte	0x04, 0x36
        /*0052*/ 	.short	(.L_112 - .L_111)
.L_111:
        /*0054*/ 	.word	0x00000008
.L_112:


//--------------------- .nv.info._ZN7cutlass13device_kernelIN5flash19enable_sm80_to_sm89INS1_16FlashAttnFwdSm80INS1_25CollectiveMainloopFwdSm80ILi4ELi1ELb0EN4cute5tupleIJNS5_1CILi128EEENS7_ILi80EEENS7_ILi64EEEEEELi64ENS_10bfloat16_tEfNS_4arch4Sm80ELb0ELb1ELb1ELb1ELb0ELb0ELb1ELb1EEENS1_21CollectiveEpilogueFwdINS6_IJS8_SA_S9_EEENS6_IJNS7_ILi1EEESI_SI_EEESC_SE_Li128ELb1ELb1ELb1ELb0EEENS1_36VarlenDynamicPersistentTileSchedulerILi128ELi80ELi128ELi128ELb1ELb1ELb0ELb1ELb0ELb1EEEEEEEEEvNT_6ParamsE --------------------------
	.section	.nv.info._ZN7cutlass13device_kernelIN5flash19enable_sm80_to_sm89INS1_16FlashAttnFwdSm80INS1_25CollectiveMainloopFwdSm80ILi4ELi1ELb0EN4cute5tupleIJNS5_1CILi128EEENS7_ILi80EEENS7_ILi64EEEEEELi64ENS_10bfloat16_tEfNS_4arch4Sm80ELb0ELb1ELb1ELb1ELb0ELb0ELb1ELb1EEENS1_21CollectiveEpilogueFwdINS6_IJS8_SA_S9_EEENS6_IJNS7_ILi1EEESI_SI_EEESC_SE_Li128ELb1ELb1ELb1ELb0EEENS1_36VarlenDynamicPersistentTileSchedulerILi128ELi80ELi128ELi128ELb1ELb1ELb0ELb1ELb0ELb1EEEEEEEEEvNT_6ParamsE,"",@"SHT_CUDA_INFO"
	.sectionflags	@""
	.align	4


	//----- nvinfo : EIATTR_CUDA_API_VERSION
	.align		4
        /*0000*/ 	.byte	0x04, 0x37
        /*0002*/ 	.short	(.L_114 - .L_113)
.L_113:
        /*0004*/ 	.word	0x00000082


	//----- nvinfo : EIATTR_KPARAM_INFO
	.align		4
.L_114:
        /*0008*/ 	.byte	0x04, 0x17
        /*000a*/ 	.short	(.L_116 - .L_115)
.L_115:
        /*000c*/ 	.word	0x00000000
        /*0010*/ 	.short	0x0000
        /*0012*/ 	.short	0x0000
        /*0014*/ 	.byte	0x00, 0xf0, 0xe1, 0x10


	//----- nvinfo : EIATTR_SPARSE_MMA_MASK
	.align		4
.L_116:
        /*0018*/ 	.byte	0x03, 0x50
        /*001a*/ 	.short	0x0000


	//----- nvinfo : EIATTR_MAXREG_COUNT
	.align		4
        /*001c*/ 	.byte	0x03, 0x1b
        /*001e*/ 	.short	0x00ff


	//----- nvinfo : EIATTR_MERCURY_ISA_VERSION
	.align		4
        /*0020*/ 	.byte	0x03, 0x5f
        /*0022*/ 	.short	0x0101


	//----- nvinfo : EIATTR_VRC_CTA_INIT_COUNT
	.align		4
        /*0024*/ 	.byte	0x02, 0x4a
	.zero		1
	.zero		1


	//----- nvinfo : EIATTR_EXIT_INSTR_OFFSETS
	.align		4
        /*0028*/ 	.byte	0x04, 0x1c
        /*002a*/ 	.short	(.L_118 - .L_117)


	//   ....[0]....
.L_117:
        /*002c*/ 	.word	0x00000010


	//----- nvinfo : EIATTR_MAX_THREADS
	.align		4
.L_118:
        /*0030*/ 	.byte	0x04, 0x05
        /*0032*/ 	.short	(.L_120 - .L_119)
.L_119:
        /*0034*/ 	.word	0x00000080
        /*0038*/ 	.word	0x00000001
        /*003c*/ 	.word	0x00000001


	//----- nvinfo : EIATTR_CBANK_PARAM_SIZE
	.align		4
.L_120:
        /*0040*/ 	.byte	0x03, 0x19
        /*0042*/ 	.short	0x0438


	//----- nvinfo : EIATTR_PARAM_CBANK
	.align		4
        /*0044*/ 	.byte	0x04, 0x0a
        /*0046*/ 	.short	(.L_122 - .L_121)
	.align		4
.L_121:
        /*0048*/ 	.word	index@(.nv.constant0._ZN7cutlass13device_kernelIN5flash19enable_sm80_to_sm89INS1_16FlashAttnFwdSm80INS1_25CollectiveMainloopFwdSm80ILi4ELi1ELb0EN4cute5tupleIJNS5_1CILi128EEENS7_ILi80EEENS7_ILi64EEEEEELi64ENS_10bfloat16_tEfNS_4arch4Sm80ELb0ELb1ELb1ELb1ELb0ELb0ELb1ELb1EEENS1_21CollectiveEpilogueFwdINS6_IJS8_SA_S9_EEENS6_IJNS7_ILi1EEESI_SI_EEESC_SE_Li128ELb1ELb1ELb1ELb0EEENS1_36VarlenDynamicPersistentTileSchedulerILi128ELi80ELi128ELi128ELb1ELb1ELb0ELb1ELb0ELb1EEEEEEEEEvNT_6ParamsE)
        /*004c*/ 	.short	0x0380
        /*004e*/ 	.short	0x0438


	//----- nvinfo : EIATTR_SW_WAR
	.align		4
.L_122:
        /*0050*/ 	.byte	0x04, 0x36
        /*0052*/ 	.short	(.L_124 - .L_123)
.L_123:
        /*0054*/ 	.word	0x00000008
.L_124:


//--------------------- .nv.info._ZN7cutlass13device_kernelIN5flash19enable_sm80_to_sm89INS1_16FlashAttnFwdSm80INS1_25CollectiveMainloopFwdSm80ILi4ELi1ELb0EN4cute5tupleIJNS5_1CILi128EEENS7_ILi80EEENS7_ILi64EEEEEELi64ENS_10bfloat16_tEfNS_4arch4Sm80ELb0ELb1ELb1ELb1ELb0ELb1ELb1ELb1EEENS1_21CollectiveEpilogueFwdINS6_IJS8_SA_S9_EEENS6_IJNS7_ILi1EEESI_SI_EEESC_SE_Li128ELb1ELb1ELb1ELb0EEENS1_36VarlenDynamicPersistentTileSchedulerILi128ELi80ELi128ELi128ELb1ELb1ELb0ELb1ELb0ELb1EEEEEEEEEvNT_6ParamsE --------------------------
	.section	.nv.info._ZN7cutlass13device_kernelIN5flash19enable_sm80_to_sm89INS1_16FlashAttnFwdSm80INS1_25CollectiveMainloopFwdSm80ILi4ELi1ELb0EN4cute5tupleIJNS5_1CILi128EEENS7_ILi80EEENS7_ILi64EEEEEELi64ENS_10bfloat16_tEfNS_4arch4Sm80ELb0ELb1ELb1ELb1ELb0ELb1ELb1ELb1EEENS1_21CollectiveEpilogueFwdINS6_IJS8_SA_S9_EEENS6_IJNS7_ILi1EEESI_SI_EEESC_SE_Li128ELb1ELb1ELb1ELb0EEENS1_36VarlenDynamicPersistentTileSchedulerILi128ELi80ELi128ELi128ELb1ELb1ELb0ELb1ELb0ELb1EEEEEEEEEvNT_6ParamsE,"",@"SHT_CUDA_INFO"
	.sectionflags	@""
	.align	4


	//----- nvinfo : EIATTR_CUDA_API_VERSION
	.align		4
        /*0000*/ 	.byte	0x04, 0x37
        /*0002*/ 	.short	(.L_126 - .L_125)
.L_125:
        /*0004*/ 	.word	0x00000082


	//----- nvinfo : EIATTR_KPARAM_INFO
	.align		4
.L_126:
        /*0008*/ 	.byte	0x04, 0x17
        /*000a*/ 	.short	(.L_128 - .L_127)
.L_127:
        /*000c*/ 	.word	0x00000000
        /*0010*/ 	.short	0x0000
        /*0012*/ 	.short	0x0000
        /*0014*/ 	.byte	0x00, 0xf0, 0xe1, 0x10


	//----- nvinfo : EIATTR_SPARSE_MMA_MASK
	.align		4
.L_128:
        /*0018*/ 	.byte	0x03, 0x50
        /*001a*/ 	.short	0x0000


	//----- nvinfo : EIATTR_MAXREG_COUNT
	.align		4
        /*001c*/ 	.byte	0x03, 0x1b
        /*001e*/ 	.short	0x00ff


	//----- nvinfo : EIATTR_MERCURY_ISA_VERSION
	.align		4
        /*0020*/ 	.byte	0x03, 0x5f
        /*0022*/ 	.short	0x0101


	//----- nvinfo : EIATTR_VRC_CTA_INIT_COUNT
	.align		4
        /*0024*/ 	.byte	0x02, 0x4a
	.zero		1
	.zero		1


	//----- nvinfo : EIATTR_EXIT_INSTR_OFFSETS
	.align		4
        /*0028*/ 	.byte	0x04, 0x1c
        /*002a*/ 	.short	(.L_130 - .L_129)


	//   ....[0]....
.L_129:
        /*002c*/ 	.word	0x00000010


	//----- nvinfo : EIATTR_MAX_THREADS
	.align		4
.L_130:
        /*0030*/ 	.byte	0x04, 0x05
        /*0032*/ 	.short	(.L_132 - .L_131)
.L_131:
        /*0034*/ 	.word	0x00000080
        /*0038*/ 	.word	0x00000001
        /*003c*/ 	.word	0x00000001


	//----- nvinfo : EIATTR_CBANK_PARAM_SIZE
	.align		4
.L_132:
        /*0040*/ 	.byte	0x03, 0x19
        /*0042*/ 	.short	0x0438


	//----- nvinfo : EIATTR_PARAM_CBANK
	.align		4
        /*0044*/ 	.byte	0x04, 0x0a
        /*0046*/ 	.short	(.L_134 - .L_133)
	.align		4
.L_133:
        /*0048*/ 	.word	index@(.nv.constant0._ZN7cutlass13device_kernelIN5flash19enable_sm80_to_sm89INS1_16FlashAttnFwdSm80INS1_25CollectiveMainloopFwdSm80ILi4ELi1ELb0EN4cute5tupleIJNS5_1CILi128EEENS7_ILi80EEENS7_ILi64EEEEEELi64ENS_10bfloat16_tEfNS_4arch4Sm80ELb0ELb1ELb1ELb1ELb0ELb1ELb1ELb1EEENS1_21CollectiveEpilogueFwdINS6_IJS8_SA_S9_EEENS6_IJNS7_ILi1EEESI_SI_EEESC_SE_Li128ELb1ELb1ELb1ELb0EEENS1_36VarlenDynamicPersistentTileSchedulerILi128ELi80ELi128ELi128ELb1ELb1ELb0ELb1ELb0ELb1EEEEEEEEEvNT_6ParamsE)
        /*004c*/ 	.short	0x0380
        /*004e*/ 	.short	0x0438


	//----- nvinfo : EIATTR_SW_WAR
	.align		4
.L_134:
        /*0050*/ 	.byte	0x04, 0x36
        /*0052*/ 	.short	(.L_136 - .L_135)
.L_135:
        /*0054*/ 	.word	0x00000008
.L_136:


//--------------------- .nv.info._ZN7cutlass13device_kernelIN5flash19enable_sm80_to_sm89INS1_16FlashAttnFwdSm80INS1_25CollectiveMainloopFwdSm80ILi4ELi1ELb0EN4cute5tupleIJNS5_1CILi128EEENS7_ILi112EEENS7_ILi64EEEEEELi64ENS_10bfloat16_tEfNS_4arch4Sm80ELb1ELb0ELb1ELb0ELb0ELb0ELb1ELb1EEENS1_21CollectiveEpilogueFwdINS6_IJS8_SA_S9_EEENS6_IJNS7_ILi1EEESI_SI_EEESC_SE_Li128ELb0ELb1ELb1ELb0EEENS1_30DynamicPersistentTileSchedulerILi128ELi128ELb1ELb1ELb0EEEEEEEEEvNT_6ParamsE --------------------------
	.section	.nv.info._ZN7cutlass13device_kernelIN5flash19enable_sm80_to_sm89INS1_16FlashAttnFwdSm80INS1_25CollectiveMainloopFwdSm80ILi4ELi1ELb0EN4cute5tupleIJNS5_1CILi128EEENS7_ILi112EEENS7_ILi64EEEEEELi64ENS_10bfloat16_tEfNS_4arch4Sm80ELb1ELb0ELb1ELb0ELb0ELb0ELb1ELb1EEENS1_21CollectiveEpilogueFwdINS6_IJS8_SA_S9_EEENS6_IJNS7_ILi1EEESI_SI_EEESC_SE_Li128ELb0ELb1ELb1ELb0EEENS1_30DynamicPersistentTileSchedulerILi128ELi128ELb1ELb1ELb0EEEEEEEEEvNT_6ParamsE,"",@"SHT_CUDA_INFO"
	.sectionflags	@""
	.align	4


	//----- nvinfo : EIATTR_CUDA_API_VERSION
	.align		4
        /*0000*/ 	.byte	0x04, 0x37
        /*0002*/ 	.short	(.L_138 - .L_137)
.L_137:
        /*0004*/ 	.word	0x00000082


	//----- nvinfo : EIATTR_KPARAM_INFO
	.align		4
.L_138:
        /*0008*/ 	.byte	0x04, 0x17
        /*000a*/ 	.short	(.L_140 - .L_139)
.L_139:
        /*000c*/ 	.word	0x00000000
        /*0010*/ 	.short	0x0000
        /*0012*/ 	.short	0x0000
        /*0014*/ 	.byte	0x00, 0xf0, 0xa1, 0x10


	//----- nvinfo : EIATTR_SPARSE_MMA_MASK
	.align		4
.L_140:
        /*0018*/ 	.byte	0x03, 0x50
        /*001a*/ 	.short	0x0000


	//----- nvinfo : EIATTR_MAXREG_COUNT
	.align		4
        /*001c*/ 	.byte	0x03, 0x1b
        /*001e*/ 	.short	0x00ff


	//----- nvinfo : EIATTR_MERCURY_ISA_VERSION
	.align		4
        /*0020*/ 	.byte	0x03, 0x5f
        /*0022*/ 	.short	0x0101


	//----- nvinfo : EIATTR_VRC_CTA_INIT_COUNT
	.align		4
        /*0024*/ 	.byte	0x02, 0x4a
	.zero		1
	.zero		1


	//----- nvinfo : EIATTR_EXIT_INSTR_OFFSETS
	.align		4
        /*0028*/ 	.byte	0x04, 0x1c
        /*002a*/ 	.short	(.L_142 - .L_141)


	//   ....[0]....
.L_141:
        /*002c*/ 	.word	0x00000010


	//----- nvinfo : EIATTR_MAX_THREADS
	.align		4
.L_142:
        /*0030*/ 	.byte	0x04, 0x05
        /*0032*/ 	.short	(.L_144 - .L_143)
.L_143:
        /*0034*/ 	.word	0x00000080
        /*0038*/ 	.word	0x00000001
        /*003c*/ 	.word	0x00000001


	//----- nvinfo : EIATTR_CBANK_PARAM_SIZE
	.align		4
.L_144:
        /*0040*/ 	.byte	0x03, 0x19
        /*0042*/ 	.short	0x0428


	//----- nvinfo : EIATTR_PARAM_CBANK
	.align		4
        /*0044*/ 	.byte	0x04, 0x0a
        /*0046*/ 	.short	(.L_146 - .L_145)
	.align		4
.L_145:
        /*0048*/ 	.word	index@(.nv.constant0._ZN7cutlass13device_kernelIN5flash19enable_sm80_to_sm89INS1_16FlashAttnFwdSm80INS1_25CollectiveMainloopFwdSm80ILi4ELi1ELb0EN4cute5tupleIJNS5_1CILi128EEENS7_ILi112EEENS7_ILi64EEEEEELi64ENS_10bfloat16_tEfNS_4arch4Sm80ELb1ELb0ELb1ELb0ELb0ELb0ELb1ELb1EEENS1_21CollectiveEpilogueFwdINS6_IJS8_SA_S9_EEENS6_IJNS7_ILi1EEESI_SI_EEESC_SE_Li128ELb0ELb1ELb1ELb0EEENS1_30DynamicPersistentTileSchedulerILi128ELi128ELb1ELb1ELb0EEEEEEEEEvNT_6ParamsE)
        /*004c*/ 	.short	0x0380
        /*004e*/ 	.short	0x0428


	//----- nvinfo : EIATTR_SW_WAR
	.align		4
.L_146:
        /*0050*/ 	.byte	0x04, 0x36
        /*0052*/ 	.short	(.L_148 - .L_147)
.L_147:
        /*0054*/ 	.word	0x00000008
.L_148:


//--------------------- .nv.info._ZN7cutlass13device_kernelIN5flash19enable_sm80_to_sm89INS1_16FlashAttnFwdSm80INS1_25CollectiveMainloopFwdSm80ILi4ELi1ELb0EN4cute5tupleIJNS5_1CILi128EEENS7_ILi80EEENS7_ILi64EEEEEELi64ENS_10bfloat16_tEfNS_4arch4Sm80ELb1ELb0ELb1ELb1ELb0ELb0ELb1ELb1EEENS1_21CollectiveEpilogueFwdINS6_IJS8_SA_S9_EEENS6_IJNS7_ILi1EEESI_SI_EEESC_SE_Li128ELb1ELb1ELb1ELb0EEENS1_36VarlenDynamicPersistentTileSchedulerILi128ELi80ELi128ELi128ELb1ELb1ELb0ELb1ELb1ELb1EEEEEEEEEvNT_6ParamsE --------------------------
	.section	.nv.info._ZN7cutlass13device_kernelIN5flash19enable_sm80_to_sm89INS1_16FlashAttnFwdSm80INS1_25CollectiveMainloopFwdSm80ILi4ELi1ELb0EN4cute5tupleIJNS5_1CILi128EEENS7_ILi80EEENS7_ILi64EEEEEELi64ENS_10bfloat16_tEfNS_4arch4Sm80ELb1ELb0ELb1ELb1ELb0ELb0ELb1ELb1EEENS1_21CollectiveEpilogueFwdINS6_IJS8_SA_S9_EEENS6_IJNS7_ILi1EEESI_SI_EEESC_SE_Li128ELb1ELb1ELb1ELb0EEENS1_36VarlenDynamicPersistentTileSchedulerILi128ELi80ELi128ELi128ELb1ELb1ELb0ELb1ELb1ELb1EEEEEEEEEvNT_6ParamsE,"",@"SHT_CUDA_INFO"
	.sectionflags	@""
	.align	4


	//----- nvinfo : EIATTR_CUDA_API_VERSION
	.align		4
        /*0000*/ 	.byte	0x04, 0x37
        /*0002*/ 	.short	(.L_150 - .L_149)
.L_149:
        /*0004*/ 	.word	0x00000082


	//----- nvinfo : EIATTR_KPARAM_INFO
	.align		4
.L_150:
        /*0008*/ 	.byte	0x04, 0x17
        /*000a*/ 	.short	(.L_152 - .L_151)
.L_151:
        /*000c*/ 	.word	0x00000000
        /*0010*/ 	.short	0x0000
        /*0012*/ 	.short	0x0000
        /*0014*/ 	.byte	0x00, 0xf0, 0xe1, 0x10


	//----- nvinfo : EIATTR_SPARSE_MMA_MASK
	.align		4
.L_152:
        /*0018*/ 	.byte	0x03, 0x50
        /*001a*/ 	.short	0x0000


	//----- nvinfo : EIATTR_MAXREG_COUNT
	.align		4
        /*001c*/ 	.byte	0x03, 0x1b
        /*001e*/ 	.short	0x00ff


	//----- nvinfo : EIATTR_MERCURY_ISA_VERSION
	.align		4
        /*0020*/ 	.byte	0x03, 0x5f
        /*0022*/ 	.short	0x0101


	//----- nvinfo : EIATTR_VRC_CTA_INIT_COUNT
	.align		4
        /*0024*/ 	.byte	0x02, 0x4a
	.zero		1
	.zero		1


	//----- nvinfo : EIATTR_EXIT_INSTR_OFFSETS
	.align		4
        /*0028*/ 	.byte	0x04, 0x1c
        /*002a*/ 	.short	(.L_154 - .L_153)


	//   ....[0]....
.L_153:
        /*002c*/ 	.word	0x00000010


	//----- nvinfo : EIATTR_MAX_THREADS
	.align		4
.L_154:
        /*0030*/ 	.byte	0x04, 0x05
        /*0032*/ 	.short	(.L_156 - .L_155)
.L_155:
        /*0034*/ 	.word	0x00000080
        /*0038*/ 	.word	0x00000001
        /*003c*/ 	.word	0x00000001


	//----- nvinfo : EIATTR_CBANK_PARAM_SIZE
	.align		4
.L_156:
        /*0040*/ 	.byte	0x03, 0x19
        /*0042*/ 	.short	0x0438


	//----- nvinfo : EIATTR_PARAM_CBANK
	.align		4
        /*0044*/ 	.byte	0x04, 0x0a
        /*0046*/ 	.short	(.L_158 - .L_157)
	.align		4
.L_157:
        /*0048*/ 	.word	index@(.nv.constant0._ZN7cutlass13device_kernelIN5flash19enable_sm80_to_sm89INS1_16FlashAttnFwdSm80INS1_25CollectiveMainloopFwdSm80ILi4ELi1ELb0EN4cute5tupleIJNS5_1CILi128EEENS7_ILi80EEENS7_ILi64EEEEEELi64ENS_10bfloat16_tEfNS_4arch4Sm80ELb1ELb0ELb1ELb1ELb0ELb0ELb1ELb1EEENS1_21CollectiveEpilogueFwdINS6_IJS8_SA_S9_EEENS6_IJNS7_ILi1EEESI_SI_EEESC_SE_Li128ELb1ELb1ELb1ELb0EEENS1_36VarlenDynamicPersistentTileSchedulerILi128ELi80ELi128ELi128ELb1ELb1ELb0ELb1ELb1ELb1EEEEEEEEEvNT_6ParamsE)
        /*004c*/ 	.short	0x0380
        /*004e*/ 	.short	0x0438


	//----- nvinfo : EIATTR_SW_WAR
	.align		4
.L_158:
        /*0050*/ 	.byte	0x04, 0x36
        /*0052*/ 	.short	(.L_160 - .L_159)
.L_159:
        /*0054*/ 	.word	0x00000008
.L_160:


//--------------------- .nv.info._ZN7cutlass13device_kernelIN5flash19enable_sm80_to_sm89INS1_16FlashAttnFwdSm80INS1_25CollectiveMainloopFwdSm80ILi4ELi1ELb0EN4cute5tupleIJNS5_1CILi128EEENS7_ILi80EEENS7_ILi64EEEEEELi64ENS_10bfloat16_tEfNS_4arch4Sm80ELb1ELb0ELb1ELb1ELb0ELb1ELb1ELb1EEENS1_21CollectiveEpilogueFwdINS6_IJS8_SA_S9_EEENS6_IJNS7_ILi1EEESI_SI_EEESC_SE_Li128ELb1ELb1ELb1ELb0EEENS1_36VarlenDynamicPersistentTileSchedulerILi128ELi80ELi128ELi128ELb1ELb1ELb0ELb1ELb1ELb1EEEEEEEEEvNT_6ParamsE --------------------------
	.section	.nv.info._ZN7cutlass13device_kernelIN5flash19enable_sm80_to_sm89INS1_16FlashAttnFwdSm80INS1_25CollectiveMainloopFwdSm80ILi4ELi1ELb0EN4cute5tupleIJNS5_1CILi128EEENS7_ILi80EEENS7_ILi64EEEEEELi64ENS_10bfloat16_tEfNS_4arch4Sm80ELb1ELb0ELb1ELb1ELb0ELb1ELb1ELb1EEENS1_21CollectiveEpilogueFwdINS6_IJS8_SA_S9_EEENS6_IJNS7_ILi1EEESI_SI_EEESC_SE_Li128ELb1ELb1ELb1ELb0EEENS1_36VarlenDynamicPersistentTileSchedulerILi128ELi80ELi128ELi128ELb1ELb1ELb0ELb1ELb1ELb1EEEEEEEEEvNT_6ParamsE,"",@"SHT_CUDA_INFO"
	.sectionflags	@""
	.align	4


	//----- nvinfo : EIATTR_CUDA_API_VERSION
	.align		4
        /*0000*/ 	.byte	0x04, 0x37
        /*0002*/ 	.short	(.L_162 - .L_161)
.L_161:
        /*0004*/ 	.word	0x00000082


	//----- nvinfo : EIATTR_KPARAM_INFO
	.align		4
.L_162:
        /*0008*/ 	.byte	0x04, 0x17
        /*000a*/ 	.short	(.L_164 - .L_163)
.L_163:
        /*000c*/ 	.word	0x00000000
        /*0010*/ 	.short	0x0000
        /*0012*/ 	.short	0x0000
        /*0014*/ 	.byte	0x00, 0xf0, 0xe1, 0x10


	//----- nvinfo : EIATTR_SPARSE_MMA_MASK
	.align		4
.L_164:
        /*0018*/ 	.byte	0x03, 0x50
        /*001a*/ 	.short	0x0000


	//----- nvinfo : EIATTR_MAXREG_COUNT
	.align		4
        /*001c*/ 	.byte	0x03, 0x1b
        /*001e*/ 	.short	0x00ff


	//----- nvinfo : EIATTR_MERCURY_ISA_VERSION
	.align		4
        /*0020*/ 	.byte	0x03, 0x5f
        /*0022*/ 	.short	0x0101


	//----- nvinfo : EIATTR_VRC_CTA_INIT_COUNT
	.align		4
        /*0024*/ 	.byte	0x02, 0x4a
	.zero		1
	.zero		1


	//----- nvinfo : EIATTR_EXIT_INSTR_OFFSETS
	.align		4
        /*0028*/ 	.byte	0x04, 0x1c
        /*002a*/ 	.short	(.L_166 - .L_165)


	//   ....[0]....
.L_165:
        /*002c*/ 	.word	0x00000010


	//----- nvinfo : EIATTR_MAX_THREADS
	.align		4
.L_166:
        /*0030*/ 	.byte	0x04, 0x05
        /*0032*/ 	.short	(.L_168 - .L_167)
.L_167:
        /*0034*/ 	.word	0x00000080
        /*0038*/ 	.word	0x00000001
        /*003c*/ 	.word	0x00000001


	//----- nvinfo : EIATTR_CBANK_PARAM_SIZE
	.align		4
.L_168:
        /*0040*/ 	.byte	0x03, 0x19
        /*0042*/ 	.short	0x0438


	//----- nvinfo : EIATTR_PARAM_CBANK
	.align		4
        /*0044*/ 	.byte	0x04, 0x0a
        /*0046*/ 	.short	(.L_170 - .L_169)
	.align		4
.L_169:
        /*0048*/ 	.word	index@(.nv.constant0._ZN7cutlass13device_kernelIN5flash19enable_sm80_to_sm89INS1_16FlashAttnFwdSm80INS1_25CollectiveMainloopFwdSm80ILi4ELi1ELb0EN4cute5tupleIJNS5_1CILi128EEENS7_ILi80EEENS7_ILi64EEEEEELi64ENS_10bfloat16_tEfNS_4arch4Sm80ELb1ELb0ELb1ELb1ELb0ELb1ELb1ELb1EEENS1_21CollectiveEpilogueFwdINS6_IJS8_SA_S9_EEENS6_IJNS7_ILi1EEESI_SI_EEESC_SE_Li128ELb1ELb1ELb1ELb0EEENS1_36VarlenDynamicPersistentTileSchedulerILi128ELi80ELi128ELi128ELb1ELb1ELb0ELb1ELb1ELb1EEEEEEEEEvNT_6ParamsE)
        /*004c*/ 	.short	0x0380
        /*004e*/ 	.short	0x0438


	//----- nvinfo : EIATTR_SW_WAR
	.align		4
.L_170:
        /*0050*/ 	.byte	0x04, 0x36
        /*0052*/ 	.short	(.L_172 - .L_171)
.L_171:
        /*0054*/ 	.word	0x00000008
.L_172:


//--------------------- .nv.callgraph             --------------------------
	.section	.nv.callgraph,"",@"SHT_CUDA_CALLGRAPH"
	.align	4
	.sectionentsize	8
	.align		4
        /*0000*/ 	.word	0x00000000
	.align		4
        /*0004*/ 	.word	0xffffffff
	.align		4
        /*0008*/ 	.word	0x00000000
	.align		4
        /*000c*/ 	.word	0xfffffffe
	.align		4
        /*0010*/ 	.word	0x00000000
	.align		4
        /*0014*/ 	.word	0xfffffffd
	.align		4
        /*0018*/ 	.word	0x00000000
	.align		4
        /*001c*/ 	.word	0xfffffffc


//--------------------- .nv.constant4             --------------------------
	.section	.nv.constant4,"a",@progbits
	.align	8
	.align		8
.nv.constant4:
        /*0000*/ 	.dword	_ZN79_INTERNAL_b13ec3a6_43_flash_fwd_hdim64_bf16_split_softcap_sm80_cu_a6473388_33664cuda3std3__45__cpo5beginE
	.align		8
        /*0008*/ 	.dword	_ZN79_INTERNAL_b13ec3a6_43_flash_fwd_hdim64_bf16_split_softcap_sm80_cu_a6473388_33664cuda3std3__45__cpo3endE
	.align		8
        /*0010*/ 	.dword	_ZN79_INTERNAL_b13ec3a6_43_flash_fwd_hdim64_bf16_split_softcap_sm80_cu_a6473388_33664cuda3std3__45__cpo6cbeginE
	.align		8
        /*0018*/ 	.dword	_ZN79_INTERNAL_b13ec3a6_43_flash_fwd_hdim64_bf16_split_softcap_sm80_cu_a6473388_33664cuda3std3__45__cpo4cendE
	.align		8
        /*0020*/ 	.dword	_ZN79_INTERNAL_b13ec3a6_43_flash_fwd_hdim64_bf16_split_softcap_sm80_cu_a6473388_33664cuda3std3__481_GLOBAL__N__b13ec3a6_43_flash_fwd_hdim64_bf16_split_softcap_sm80_cu_a6473388_33666ignoreE
	.align		8
        /*0028*/ 	.dword	_ZN79_INTERNAL_b13ec3a6_43_flash_fwd_hdim64_bf16_split_softcap_sm80_cu_a6473388_33664cuda3std3__419piecewise_constructE
	.align		8
        /*0030*/ 	.dword	_ZN79_INTERNAL_b13ec3a6_43_flash_fwd_hdim64_bf16_split_softcap_sm80_cu_a6473388_33664cuda3std3__48in_placeE
	.align		8
        /*0038*/ 	.dword	_ZN79_INTERNAL_b13ec3a6_43_flash_fwd_hdim64_bf16_split_softcap_sm80_cu_a6473388_33664cuda3std6ranges3__45__cpo4swapE
	.align		8
        /*0040*/ 	.dword	_ZN79_INTERNAL_b13ec3a6_43_flash_fwd_hdim64_bf16_split_softcap_sm80_cu_a6473388_33664cuda3std6ranges3__45__cpo9iter_moveE
	.align		8
        /*0048*/ 	.dword	_ZN79_INTERNAL_b13ec3a6_43_flash_fwd_hdim64_bf16_split_softcap_sm80_cu_a6473388_33664cute7productE
	.align		8
        /*0050*/ 	.dword	_ZN79_INTERNAL_b13ec3a6_43_flash_fwd_hdim64_bf16_split_softcap_sm80_cu_a6473388_33664cute1_E


//--------------------- .text._ZN7cutlass13device_kernelIN5flash19enable_sm80_to_sm89INS1_16FlashAttnFwdSm80INS1_25CollectiveMainloopFwdSm80ILi4ELi1ELb0EN4cute5tupleIJNS5_1CILi128EEENS7_ILi112EEENS7_ILi64EEEEEELi64ENS_10bfloat16_tEfNS_4arch4Sm80ELb0ELb0ELb1ELb0ELb0ELb0ELb1ELb1EEENS1_21CollectiveEpilogueFwdINS6_IJS8_SA_S9_EEENS6_IJNS7_ILi1EEESI_SI_EEESC_SE_Li128ELb0ELb1ELb1ELb0EEENS1_19SingleTileSchedulerILb0ELb1ELb1ELi128EEEEEEEEEvNT_6ParamsE --------------------------
	.section	.text._ZN7cutlass13device_kernelIN5flash19enable_sm80_to_sm89INS1_16FlashAttnFwdSm80INS1_25CollectiveMainloopFwdSm80ILi4ELi1ELb0EN4cute5tupleIJNS5_1CILi128EEENS7_ILi112EEENS7_ILi64EEEEEELi64ENS_10bfloat16_tEfNS_4arch4Sm80ELb0ELb0ELb1ELb0ELb0ELb0ELb1ELb1EEENS1_21CollectiveEpilogueFwdINS6_IJS8_SA_S9_EEENS6_IJNS7_ILi1EEESI_SI_EEESC_SE_Li128ELb0ELb1ELb1ELb0EEENS1_19SingleTileSchedulerILb0ELb1ELb1ELi128EEEEEEEEEvNT_6ParamsE,"ax",@progbits
	.align	128
.text._ZN7cutlass13device_kernelIN5flash19enable_sm80_to_sm89INS1_16FlashAttnFwdSm80INS1_25CollectiveMainloopFwdSm80ILi4ELi1ELb0EN4cute5tupleIJNS5_1CILi128EEENS7_ILi112EEENS7_ILi64EEEEEELi64ENS_10bfloat16_tEfNS_4arch4Sm80ELb0ELb0ELb1ELb0ELb0ELb0ELb1ELb1EEENS1_21CollectiveEpilogueFwdINS6_IJS8_SA_S9_EEENS6_IJNS7_ILi1EEESI_SI_EEESC_SE_Li128ELb0ELb1ELb1ELb0EEENS1_19SingleTileSchedulerILb0ELb1ELb1ELi128EEEEEEEEEvNT_6ParamsE:
        .type           _ZN7cutlass13device_kernelIN5flash19enable_sm80_to_sm89INS1_16FlashAttnFwdSm80INS1_25CollectiveMainloopFwdSm80ILi4ELi1ELb0EN4cute5tupleIJNS5_1CILi128EEENS7_ILi112EEENS7_ILi64EEEEEELi64ENS_10bfloat16_tEfNS_4arch4Sm80ELb0ELb0ELb1ELb0ELb0ELb0ELb1ELb1EEENS1_21CollectiveEpilogueFwdINS6_IJS8_SA_S9_EEENS6_IJNS7_ILi1EEESI_SI_EEESC_SE_Li128ELb0ELb1ELb1ELb0EEENS1_19SingleTileSchedulerILb0ELb1ELb1ELi128EEEEEEEEEvNT_6ParamsE,@function
        .size           _ZN7cutlass13device_kernelIN5flash19enable_sm80_to_sm89INS1_16FlashAttnFwdSm80INS1_25CollectiveMainloopFwdSm80ILi4ELi1ELb0EN4cute5tupleIJNS5_1CILi128EEENS7_ILi112EEENS7_ILi64EEEEEELi64ENS_10bfloat16_tEfNS_4arch4Sm80ELb0ELb0ELb1ELb0ELb0ELb0ELb1ELb1EEENS1_21CollectiveEpilogueFwdINS6_IJS8_SA_S9_EEENS6_IJNS7_ILi1EEESI_SI_EEESC_SE_Li128ELb0ELb1ELb1ELb0EEENS1_19SingleTileSchedulerILb0ELb1ELb1ELi128EEEEEEEEEvNT_6ParamsE,(.L_x_9 - _ZN7cutlass13device_kernelIN5flash19enable_sm80_to_sm89INS1_16FlashAttnFwdSm80INS1_25CollectiveMainloopFwdSm80ILi4ELi1ELb0EN4cute5tupleIJNS5_1CILi128EEENS7_ILi112EEENS7_ILi64EEEEEELi64ENS_10bfloat16_tEfNS_4arch4Sm80ELb0ELb0ELb1ELb0ELb0ELb0ELb1ELb1EEENS1_21CollectiveEpilogueFwdINS6_IJS8_SA_S9_EEENS6_IJNS7_ILi1EEESI_SI_EEESC_SE_Li128ELb0ELb1ELb1ELb0EEENS1_19SingleTileSchedulerILb0ELb1ELb1ELi128EEEEEEEEEvNT_6ParamsE)
        .other          _ZN7cutlass13device_kernelIN5flash19enable_sm80_to_sm89INS1_16FlashAttnFwdSm80INS1_25CollectiveMainloopFwdSm80ILi4ELi1ELb0EN4cute5tupleIJNS5_1CILi128EEENS7_ILi112EEENS7_ILi64EEEEEELi64ENS_10bfloat16_tEfNS_4arch4Sm80ELb0ELb0ELb1ELb0ELb0ELb0ELb1ELb1EEENS1_21CollectiveEpilogueFwdINS6_IJS8_SA_S9_EEENS6_IJNS7_ILi1EEESI_SI_EEESC_SE_Li128ELb0ELb1ELb1ELb0EEENS1_19SingleTileSchedulerILb0ELb1ELb1ELi128EEEEEEEEEvNT_6ParamsE,@"STO_CUDA_ENTRY STV_DEFAULT"
_ZN7cutlass13device_kernelIN5flash19enable_sm80_to_sm89INS1_16FlashAttnFwdSm80INS1_25CollectiveMainloopFwdSm80ILi4ELi1ELb0EN4cute5tupleIJNS5_1CILi128EEENS7_ILi112EEENS7_ILi64EEEEEELi64ENS_10bfloat16_tEfNS_4arch4Sm80ELb0ELb0ELb1ELb0ELb0ELb0ELb1ELb1EEENS1_21CollectiveEpilogueFwdINS6_IJS8_SA_S9_EEENS6_IJNS7_ILi1EEESI_SI_EEESC_SE_Li128ELb0ELb1ELb1ELb0EEENS1_19SingleTileSchedulerILb0ELb1ELb1ELi128EEEEEEEEEvNT_6ParamsE:
[----:B------:R-:W-:Y:S01]  /*0000*/  LDC R1, c[0x0][0x37c] ;  /* 0x0000df00ff017b82 */ /* 0x000fe20000000800 */
[----:B------:R-:W-:Y:S05]  /*0010*/  EXIT ;  /* 0x000000000000794d */ /* 0x000fea0003800000 */
.L_x_0:
[----:B------:R-:W-:-:S00]  /*0020*/  BRA `(.L_x_0) ;  /* 0xfffffffc00fc7947 */ /* 0x000fc0000383ffff */
[----:B------:R-:W-:-:S00]  /*0030*/  NOP ;  /* 0x0000000000007918 */ /* 0x000fc00000000000 */
        /* <DEDUP_REMOVED lines=12> */
.L_x_9:


//--------------------- .text._ZN7cutlass13device_kernelIN5flash19enable_sm80_to_sm89INS1_16FlashAttnFwdSm80INS1_25CollectiveMainloopFwdSm80ILi4ELi1ELb0EN4cute5tupleIJNS5_1CILi128EEENS7_ILi80EEENS7_ILi64EEEEEELi64ENS_10bfloat16_tEfNS_4arch4Sm80ELb0ELb0ELb1ELb1ELb0ELb0ELb1ELb1EEENS1_21CollectiveEpilogueFwdINS6_IJS8_SA_S9_EEENS6_IJNS7_ILi1EEESI_SI_EEESC_SE_Li128ELb1ELb1ELb1ELb0EEENS1_36VarlenDynamicPersistentTileSchedulerILi128ELi80ELi128ELi128ELb1ELb1ELb0ELb0ELb1ELb1EEEEEEEEEvNT_6ParamsE --------------------------
	.section	.text._ZN7cutlass13device_kernelIN5flash19enable_sm80_to_sm89INS1_16FlashAttnFwdSm80INS1_25CollectiveMainloopFwdSm80ILi4ELi1ELb0EN4cute5tupleIJNS5_1CILi128EEENS7_ILi80EEENS7_ILi64EEEEEELi64ENS_10bfloat16_tEfNS_4arch4Sm80ELb0ELb0ELb1ELb1ELb0ELb0ELb1ELb1EEENS1_21CollectiveEpilogueFwdINS6_IJS8_SA_S9_EEENS6_IJNS7_ILi1EEESI_SI_EEESC_SE_Li128ELb1ELb1ELb1ELb0EEENS1_36VarlenDynamicPersistentTileSchedulerILi128ELi80ELi128ELi128ELb1ELb1ELb0ELb0ELb1ELb1EEEEEEEEEvNT_6ParamsE,"ax",@progbits
	.align	128
.text._ZN7cutlass13device_kernelIN5flash19enable_sm80_to_sm89INS1_16FlashAttnFwdSm80INS1_25CollectiveMainloopFwdSm80ILi4ELi1ELb0EN4cute5tupleIJNS5_1CILi128EEENS7_ILi80EEENS7_ILi64EEEEEELi64ENS_10bfloat16_tEfNS_4arch4Sm80ELb0ELb0ELb1ELb1ELb0ELb0ELb1ELb1EEENS1_21CollectiveEpilogueFwdINS6_IJS8_SA_S9_EEENS6_IJNS7_ILi1EEESI_SI_EEESC_SE_Li128ELb1ELb1ELb1ELb0EEENS1_36VarlenDynamicPersistentTileSchedulerILi128ELi80ELi128ELi128ELb1ELb1ELb0ELb0ELb1ELb1EEEEEEEEEvNT_6ParamsE:
        .type           _ZN7cutlass13device_kernelIN5flash19enable_sm80_to_sm89INS1_16FlashAttnFwdSm80INS1_25CollectiveMainloopFwdSm80ILi4ELi1ELb0EN4cute5tupleIJNS5_1CILi128EEENS7_ILi80EEENS7_ILi64EEEEEELi64ENS_10bfloat16_tEfNS_4arch4Sm80ELb0ELb0ELb1ELb1ELb0ELb0ELb1ELb1EEENS1_21CollectiveEpilogueFwdINS6_IJS8_SA_S9_EEENS6_IJNS7_ILi1EEESI_SI_EEESC_SE_Li128ELb1ELb1ELb1ELb0EEENS1_36VarlenDynamicPersistentTileSchedulerILi128ELi80ELi128ELi128ELb1ELb1ELb0ELb0ELb1ELb1EEEEEEEEEvNT_6ParamsE,@function
        .size           _ZN7cutlass13device_kernelIN5flash19enable_sm80_to_sm89INS1_16FlashAttnFwdSm80INS1_25CollectiveMainloopFwdSm80ILi4ELi1ELb0EN4cute5tupleIJNS5_1CILi128EEENS7_ILi80EEENS7_ILi64EEEEEELi64ENS_10bfloat16_tEfNS_4arch4Sm80ELb0ELb0ELb1ELb1ELb0ELb0ELb1ELb1EEENS1_21CollectiveEpilogueFwdINS6_IJS8_SA_S9_EEENS6_IJNS7_ILi1EEESI_SI_EEESC_SE_Li128ELb1ELb1ELb1ELb0EEENS1_36VarlenDynamicPersistentTileSchedulerILi128ELi80ELi128ELi128ELb1ELb1ELb0ELb0ELb1ELb1EEEEEEEEEvNT_6ParamsE,(.L_x_10 - _ZN7cutlass13device_kernelIN5flash19enable_sm80_to_sm89INS1_16FlashAttnFwdSm80INS1_25CollectiveMainloopFwdSm80ILi4ELi1ELb0EN4cute5tupleIJNS5_1CILi128EEENS7_ILi80EEENS7_ILi64EEEEEELi64ENS_10bfloat16_tEfNS_4arch4Sm80ELb0ELb0ELb1ELb1ELb0ELb0ELb1ELb1EEENS1_21CollectiveEpilogueFwdINS6_IJS8_SA_S9_EEENS6_IJNS7_ILi1EEESI_SI_EEESC_SE_Li128ELb1ELb1ELb1ELb0EEENS1_36VarlenDynamicPersistentTileSchedulerILi128ELi80ELi128ELi128ELb1ELb1ELb0ELb0ELb1ELb1EEEEEEEEEvNT_6ParamsE)
        .other          _ZN7cutlass13device_kernelIN5flash19enable_sm80_to_sm89INS1_16FlashAttnFwdSm80INS1_25CollectiveMainloopFwdSm80ILi4ELi1ELb0EN4cute5tupleIJNS5_1CILi128EEENS7_ILi80EEENS7_ILi64EEEEEELi64ENS_10bfloat16_tEfNS_4arch4Sm80ELb0ELb0ELb1ELb1ELb0ELb0ELb1ELb1EEENS1_21CollectiveEpilogueFwdINS6_IJS8_SA_S9_EEENS6_IJNS7_ILi1EEESI_SI_EEESC_SE_Li128ELb1ELb1ELb1ELb0EEENS1_36VarlenDynamicPersistentTileSchedulerILi128ELi80ELi128ELi128ELb1ELb1ELb0ELb0ELb1ELb1EEEEEEEEEvNT_6ParamsE,@"STO_CUDA_ENTRY STV_DEFAULT"
_ZN7cutlass13device_kernelIN5flash19enable_sm80_to_sm89INS1_16FlashAttnFwdSm80INS1_25CollectiveMainloopFwdSm80ILi4ELi1ELb0EN4cute5tupleIJNS5_1CILi128EEENS7_ILi80EEENS7_ILi64EEEEEELi64ENS_10bfloat16_tEfNS_4arch4Sm80ELb0ELb0ELb1ELb1ELb0ELb0ELb1ELb1EEENS1_21CollectiveEpilogueFwdINS6_IJS8_SA_S9_EEENS6_IJNS7_ILi1EEESI_SI_EEESC_SE_Li128ELb1ELb1ELb1ELb0EEENS1_36VarlenDynamicPersistentTileSchedulerILi128ELi80ELi128ELi128ELb1ELb1ELb0ELb0ELb1ELb1EEEEEEEEEvNT_6ParamsE:
[----:B------:R-:W-:Y:S01]  /*0000*/  LDC R1, c[0x0][0x37c] ;  /* 0x0000df00ff017b82 */ /* 0x000fe20000000800 */
[----:B------:R-:W-:Y:S05]  /*0010*/  EXIT ;  /* 0x000000000000794d */ /* 0x000fea0003800000 */
.L_x_1:
        /* <DEDUP_REMOVED lines=14> */
.L_x_10:


//--------------------- .text._ZN7cutlass13device_kernelIN5flash19enable_sm80_to_sm89INS1_16FlashAttnFwdSm80INS1_25CollectiveMainloopFwdSm80ILi4ELi1ELb0EN4cute5tupleIJNS5_1CILi128EEENS7_ILi80EEENS7_ILi64EEEEEELi64ENS_10bfloat16_tEfNS_4arch4Sm80ELb0ELb0ELb1ELb1ELb0ELb1ELb1ELb1EEENS1_21CollectiveEpilogueFwdINS6_IJS8_SA_S9_EEENS6_IJNS7_ILi1EEESI_SI_EEESC_SE_Li128ELb1ELb1ELb1ELb0EEENS1_36VarlenDynamicPersistentTileSchedulerILi128ELi80ELi128ELi128ELb1ELb1ELb0ELb0ELb1ELb1EEEEEEEEEvNT_6ParamsE --------------------------
	.section	.text._ZN7cutlass13device_kernelIN5flash19enable_sm80_to_sm89INS1_16FlashAttnFwdSm80INS1_25CollectiveMainloopFwdSm80ILi4ELi1ELb0EN4cute5tupleIJNS5_1CILi128EEENS7_ILi80EEENS7_ILi64EEEEEELi64ENS_10bfloat16_tEfNS_4arch4Sm80ELb0ELb0ELb1ELb1ELb0ELb1ELb1ELb1EEENS1_21CollectiveEpilogueFwdINS6_IJS8_SA_S9_EEENS6_IJNS7_ILi1EEESI_SI_EEESC_SE_Li128ELb1ELb1ELb1ELb0EEENS1_36VarlenDynamicPersistentTileSchedulerILi128ELi80ELi128ELi128ELb1ELb1ELb0ELb0ELb1ELb1EEEEEEEEEvNT_6ParamsE,"ax",@progbits
	.align	128
.text._ZN7cutlass13device_kernelIN5flash19enable_sm80_to_sm89INS1_16FlashAttnFwdSm80INS1_25CollectiveMainloopFwdSm80ILi4ELi1ELb0EN4cute5tupleIJNS5_1CILi128EEENS7_ILi80EEENS7_ILi64EEEEEELi64ENS_10bfloat16_tEfNS_4arch4Sm80ELb0ELb0ELb1ELb1ELb0ELb1ELb1ELb1EEENS1_21CollectiveEpilogueFwdINS6_IJS8_SA_S9_EEENS6_IJNS7_ILi1EEESI_SI_EEESC_SE_Li128ELb1ELb1ELb1ELb0EEENS1_36VarlenDynamicPersistentTileSchedulerILi128ELi80ELi128ELi128ELb1ELb1ELb0ELb0ELb1ELb1EEEEEEEEEvNT_6ParamsE:
        .type           _ZN7cutlass13device_kernelIN5flash19enable_sm80_to_sm89INS1_16FlashAttnFwdSm80INS1_25CollectiveMainloopFwdSm80ILi4ELi1ELb0EN4cute5tupleIJNS5_1CILi128EEENS7_ILi80EEENS7_ILi64EEEEEELi64ENS_10bfloat16_tEfNS_4arch4Sm80ELb0ELb0ELb1ELb1ELb0ELb1ELb1ELb1EEENS1_21CollectiveEpilogueFwdINS6_IJS8_SA_S9_EEENS6_IJNS7_ILi1EEESI_SI_EEESC_SE_Li128ELb1ELb1ELb1ELb0EEENS1_36VarlenDynamicPersistentTileSchedulerILi128ELi80ELi128ELi128ELb1ELb1ELb0ELb0ELb1ELb1EEEEEEEEEvNT_6ParamsE,@function
        .size           _ZN7cutlass13device_kernelIN5flash19enable_sm80_to_sm89INS1_16FlashAttnFwdSm80INS1_25CollectiveMainloopFwdSm80ILi4ELi1ELb0EN4cute5tupleIJNS5_1CILi128EEENS7_ILi80EEENS7_ILi64EEEEEELi64ENS_10bfloat16_tEfNS_4arch4Sm80ELb0ELb0ELb1ELb1ELb0ELb1ELb1ELb1EEENS1_21CollectiveEpilogueFwdINS6_IJS8_SA_S9_EEENS6_IJNS7_ILi1EEESI_SI_EEESC_SE_Li128ELb1ELb1ELb1ELb0EEENS1_36VarlenDynamicPersistentTileSchedulerILi128ELi80ELi128ELi128ELb1ELb1ELb0ELb0ELb1ELb1EEEEEEEEEvNT_6ParamsE,(.L_x_11 - _ZN7cutlass13device_kernelIN5flash19enable_sm80_to_sm89INS1_16FlashAttnFwdSm80INS1_25CollectiveMainloopFwdSm80ILi4ELi1ELb0EN4cute5tupleIJNS5_1CILi128EEENS7_ILi80EEENS7_ILi64EEEEEELi64ENS_10bfloat16_tEfNS_4arch4Sm80ELb0ELb0ELb1ELb1ELb0ELb1ELb1ELb1EEENS1_21CollectiveEpilogueFwdINS6_IJS8_SA_S9_EEENS6_IJNS7_ILi1EEESI_SI_EEESC_SE_Li128ELb1ELb1ELb1ELb0EEENS1_36VarlenDynamicPersistentTileSchedulerILi128ELi80ELi128ELi128ELb1ELb1ELb0ELb0ELb1ELb1EEEEEEEEEvNT_6ParamsE)
        .other          _ZN7cutlass13device_kernelIN5flash19enable_sm80_to_sm89INS1_16FlashAttnFwdSm80INS1_25CollectiveMainloopFwdSm80ILi4ELi1ELb0EN4cute5tupleIJNS5_1CILi128EEENS7_ILi80EEENS7_ILi64EEEEEELi64ENS_10bfloat16_tEfNS_4arch4Sm80ELb0ELb0ELb1ELb1ELb0ELb1ELb1ELb1EEENS1_21CollectiveEpilogueFwdINS6_IJS8_SA_S9_EEENS6_IJNS7_ILi1EEESI_SI_EEESC_SE_Li128ELb1ELb1ELb1ELb0EEENS1_36VarlenDynamicPersistentTileSchedulerILi128ELi80ELi128ELi128ELb1ELb1ELb0ELb0ELb1ELb1EEEEEEEEEvNT_6ParamsE,@"STO_CUDA_ENTRY STV_DEFAULT"
_ZN7cutlass13device_kernelIN5flash19enable_sm80_to_sm89INS1_16FlashAttnFwdSm80INS1_25CollectiveMainloopFwdSm80ILi4ELi1ELb0EN4cute5tupleIJNS5_1CILi128EEENS7_ILi80EEENS7_ILi64EEEEEELi64ENS_10bfloat16_tEfNS_4arch4Sm80ELb0ELb0ELb1ELb1ELb0ELb1ELb1ELb1EEENS1_21CollectiveEpilogueFwdINS6_IJS8_SA_S9_EEENS6_IJNS7_ILi1EEESI_SI_EEESC_SE_Li128ELb1ELb1ELb1ELb0EEENS1_36VarlenDynamicPersistentTileSchedulerILi128ELi80ELi128ELi128ELb1ELb1ELb0ELb0ELb1ELb1EEEEEEEEEvNT_6ParamsE:
[----:B------:R-:W-:Y:S01]  /*0000*/  LDC R1, c[0x0][0x37c] ;  /* 0x0000df00ff017b82 */ /* 0x000fe20000000800 */
[----:B------:R-:W-:Y:S05]  /*0010*/  EXIT ;  /* 0x000000000000794d */ /* 0x000fea0003800000 */
.L_x_2:
        /* <DEDUP_REMOVED lines=14> */
.L_x_11:


//--------------------- .text._ZN7cutlass13device_kernelIN5flash19enable_sm80_to_sm89INS1_16FlashAttnFwdSm80INS1_25CollectiveMainloopFwdSm80ILi4ELi1ELb0EN4cute5tupleIJNS5_1CILi128EEENS7_ILi96EEENS7_ILi64EEEEEELi64ENS_10bfloat16_tEfNS_4arch4Sm80ELb0ELb1ELb1ELb0ELb0ELb0ELb1ELb1EEENS1_21CollectiveEpilogueFwdINS6_IJS8_SA_S9_EEENS6_IJNS7_ILi1EEESI_SI_EEESC_SE_Li128ELb0ELb1ELb1ELb0EEENS1_19SingleTileSchedulerILb0ELb1ELb1ELi128EEEEEEEEEvNT_6ParamsE --------------------------
	.section	.text._ZN7cutlass13device_kernelIN5flash19enable_sm80_to_sm89INS1_16FlashAttnFwdSm80INS1_25CollectiveMainloopFwdSm80ILi4ELi1ELb0EN4cute5tupleIJNS5_1CILi128EEENS7_ILi96EEENS7_ILi64EEEEEELi64ENS_10bfloat16_tEfNS_4arch4Sm80ELb0ELb1ELb1ELb0ELb0ELb0ELb1ELb1EEENS1_21CollectiveEpilogueFwdINS6_IJS8_SA_S9_EEENS6_IJNS7_ILi1EEESI_SI_EEESC_SE_Li128ELb0ELb1ELb1ELb0EEENS1_19SingleTileSchedulerILb0ELb1ELb1ELi128EEEEEEEEEvNT_6ParamsE,"ax",@progbits
	.align	128
.text._ZN7cutlass13device_kernelIN5flash19enable_sm80_to_sm89INS1_16FlashAttnFwdSm80INS1_25CollectiveMainloopFwdSm80ILi4ELi1ELb0EN4cute5tupleIJNS5_1CILi128EEENS7_ILi96EEENS7_ILi64EEEEEELi64ENS_10bfloat16_tEfNS_4arch4Sm80ELb0ELb1ELb1ELb0ELb0ELb0ELb1ELb1EEENS1_21CollectiveEpilogueFwdINS6_IJS8_SA_S9_EEENS6_IJNS7_ILi1EEESI_SI_EEESC_SE_Li128ELb0ELb1ELb1ELb0EEENS1_19SingleTileSchedulerILb0ELb1ELb1ELi128EEEEEEEEEvNT_6ParamsE:
        .type           _ZN7cutlass13device_kernelIN5flash19enable_sm80_to_sm89INS1_16FlashAttnFwdSm80INS1_25CollectiveMainloopFwdSm80ILi4ELi1ELb0EN4cute5tupleIJNS5_1CILi128EEENS7_ILi96EEENS7_ILi64EEEEEELi64ENS_10bfloat16_tEfNS_4arch4Sm80ELb0ELb1ELb1ELb0ELb0ELb0ELb1ELb1EEENS1_21CollectiveEpilogueFwdINS6_IJS8_SA_S9_EEENS6_IJNS7_ILi1EEESI_SI_EEESC_SE_Li128ELb0ELb1ELb1ELb0EEENS1_19SingleTileSchedulerILb0ELb1ELb1ELi128EEEEEEEEEvNT_6ParamsE,@function
        .size           _ZN7cutlass13device_kernelIN5flash19enable_sm80_to_sm89INS1_16FlashAttnFwdSm80INS1_25CollectiveMainloopFwdSm80ILi4ELi1ELb0EN4cute5tupleIJNS5_1CILi128EEENS7_ILi96EEENS7_ILi64EEEEEELi64ENS_10bfloat16_tEfNS_4arch4Sm80ELb0ELb1ELb1ELb0ELb0ELb0ELb1ELb1EEENS1_21CollectiveEpilogueFwdINS6_IJS8_SA_S9_EEENS6_IJNS7_ILi1EEESI_SI_EEESC_SE_Li128ELb0ELb1ELb1ELb0EEENS1_19SingleTileSchedulerILb0ELb1ELb1ELi128EEEEEEEEEvNT_6ParamsE,(.L_x_12 - _ZN7cutlass13device_kernelIN5flash19enable_sm80_to_sm89INS1_16FlashAttnFwdSm80INS1_25CollectiveMainloopFwdSm80ILi4ELi1ELb0EN4cute5tupleIJNS5_1CILi128EEENS7_ILi96EEENS7_ILi64EEEEEELi64ENS_10bfloat16_tEfNS_4arch4Sm80ELb0ELb1ELb1ELb0ELb0ELb0ELb1ELb1EEENS1_21CollectiveEpilogueFwdINS6_IJS8_SA_S9_EEENS6_IJNS7_ILi1EEESI_SI_EEESC_SE_Li128ELb0ELb1ELb1ELb0EEENS1_19SingleTileSchedulerILb0ELb1ELb1ELi128EEEEEEEEEvNT_6ParamsE)
        .other          _ZN7cutlass13device_kernelIN5flash19enable_sm80_to_sm89INS1_16FlashAttnFwdSm80INS1_25CollectiveMainloopFwdSm80ILi4ELi1ELb0EN4cute5tupleIJNS5_1CILi128EEENS7_ILi96EEENS7_ILi64EEEEEELi64ENS_10bfloat16_tEfNS_4arch4Sm80ELb0ELb1ELb1ELb0ELb0ELb0ELb1ELb1EEENS1_21CollectiveEpilogueFwdINS6_IJS8_SA_S9_EEENS6_IJNS7_ILi1EEESI_SI_EEESC_SE_Li128ELb0ELb1ELb1ELb0EEENS1_19SingleTileSchedulerILb0ELb1ELb1ELi128EEEEEEEEEvNT_6ParamsE,@"STO_CUDA_ENTRY STV_DEFAULT"
_ZN7cutlass13device_kernelIN5flash19enable_sm80_to_sm89INS1_16FlashAttnFwdSm80INS1_25CollectiveMainloopFwdSm80ILi4ELi1ELb0EN4cute5tupleIJNS5_1CILi128EEENS7_ILi96EEENS7_ILi64EEEEEELi64ENS_10bfloat16_tEfNS_4arch4Sm80ELb0ELb1ELb1ELb0ELb0ELb0ELb1ELb1EEENS1_21CollectiveEpilogueFwdINS6_IJS8_SA_S9_EEENS6_IJNS7_ILi1EEESI_SI_EEESC_SE_Li128ELb0ELb1ELb1ELb0EEENS1_19SingleTileSchedulerILb0ELb1ELb1ELi128EEEEEEEEEvNT_6ParamsE:
[----:B------:R-:W-:Y:S01]  /*0000*/  LDC R1, c[0x0][0x37c] ;  /* 0x0000df00ff017b82 */ /* 0x000fe20000000800 */
[----:B------:R-:W-:Y:S05]  /*0010*/  EXIT ;  /* 0x000000000000794d */ /* 0x000fea0003800000 */
.L_x_3:
        /* <DEDUP_REMOVED lines=14> */
.L_x_12:


//--------------------- .text._ZN7cutlass13device_kernelIN5flash19enable_sm80_to_sm89INS1_16FlashAttnFwdSm80INS1_25CollectiveMainloopFwdSm80ILi4ELi1ELb0EN4cute5tupleIJNS5_1CILi128EEENS7_ILi80EEENS7_ILi64EEEEEELi64ENS_10bfloat16_tEfNS_4arch4Sm80ELb0ELb1ELb1ELb1ELb0ELb0ELb1ELb1EEENS1_21CollectiveEpilogueFwdINS6_IJS8_SA_S9_EEENS6_IJNS7_ILi1EEESI_SI_EEESC_SE_Li128ELb1ELb1ELb1ELb0EEENS1_36VarlenDynamicPersistentTileSchedulerILi128ELi80ELi128ELi128ELb1ELb1ELb0ELb1ELb0ELb1EEEEEEEEEvNT_6ParamsE --------------------------
	.section	.text._ZN7cutlass13device_kernelIN5flash19enable_sm80_to_sm89INS1_16FlashAttnFwdSm80INS1_25CollectiveMainloopFwdSm80ILi4ELi1ELb0EN4cute5tupleIJNS5_1CILi128EEENS7_ILi80EEENS7_ILi64EEEEEELi64ENS_10bfloat16_tEfNS_4arch4Sm80ELb0ELb1ELb1ELb1ELb0ELb0ELb1ELb1EEENS1_21CollectiveEpilogueFwdINS6_IJS8_SA_S9_EEENS6_IJNS7_ILi1EEESI_SI_EEESC_SE_Li128ELb1ELb1ELb1ELb0EEENS1_36VarlenDynamicPersistentTileSchedulerILi128ELi80ELi128ELi128ELb1ELb1ELb0ELb1ELb0ELb1EEEEEEEEEvNT_6ParamsE,"ax",@progbits
	.align	128
.text._ZN7cutlass13device_kernelIN5flash19enable_sm80_to_sm89INS1_16FlashAttnFwdSm80INS1_25CollectiveMainloopFwdSm80ILi4ELi1ELb0EN4cute5tupleIJNS5_1CILi128EEENS7_ILi80EEENS7_ILi64EEEEEELi64ENS_10bfloat16_tEfNS_4arch4Sm80ELb0ELb1ELb1ELb1ELb0ELb0ELb1ELb1EEENS1_21CollectiveEpilogueFwdINS6_IJS8_SA_S9_EEENS6_IJNS7_ILi1EEESI_SI_EEESC_SE_Li128ELb1ELb1ELb1ELb0EEENS1_36VarlenDynamicPersistentTileSchedulerILi128ELi80ELi128ELi128ELb1ELb1ELb0ELb1ELb0ELb1EEEEEEEEEvNT_6ParamsE:
        .type           _ZN7cutlass13device_kernelIN5flash19enable_sm80_to_sm89INS1_16FlashAttnFwdSm80INS1_25CollectiveMainloopFwdSm80ILi4ELi1ELb0EN4cute5tupleIJNS5_1CILi128EEENS7_ILi80EEENS7_ILi64EEEEEELi64ENS_10bfloat16_tEfNS_4arch4Sm80ELb0ELb1ELb1ELb1ELb0ELb0ELb1ELb1EEENS1_21CollectiveEpilogueFwdINS6_IJS8_SA_S9_EEENS6_IJNS7_ILi1EEESI_SI_EEESC_SE_Li128ELb1ELb1ELb1ELb0EEENS1_36VarlenDynamicPersistentTileSchedulerILi128ELi80ELi128ELi128ELb1ELb1ELb0ELb1ELb0ELb1EEEEEEEEEvNT_6ParamsE,@function
        .size           _ZN7cutlass13device_kernelIN5flash19enable_sm80_to_sm89INS1_16FlashAttnFwdSm80INS1_25CollectiveMainloopFwdSm80ILi4ELi1ELb0EN4cute5tupleIJNS5_1CILi128EEENS7_ILi80EEENS7_ILi64EEEEEELi64ENS_10bfloat16_tEfNS_4arch4Sm80ELb0ELb1ELb1ELb1ELb0ELb0ELb1ELb1EEENS1_21CollectiveEpilogueFwdINS6_IJS8_SA_S9_EEENS6_IJNS7_ILi1EEESI_SI_EEESC_SE_Li128ELb1ELb1ELb1ELb0EEENS1_36VarlenDynamicPersistentTileSchedulerILi128ELi80ELi128ELi128ELb1ELb1ELb0ELb1ELb0ELb1EEEEEEEEEvNT_6ParamsE,(.L_x_13 - _ZN7cutlass13device_kernelIN5flash19enable_sm80_to_sm89INS1_16FlashAttnFwdSm80INS1_25CollectiveMainloopFwdSm80ILi4ELi1ELb0EN4cute5tupleIJNS5_1CILi128EEENS7_ILi80EEENS7_ILi64EEEEEELi64ENS_10bfloat16_tEfNS_4arch4Sm80ELb0ELb1ELb1ELb1ELb0ELb0ELb1ELb1EEENS1_21CollectiveEpilogueFwdINS6_IJS8_SA_S9_EEENS6_IJNS7_ILi1EEESI_SI_EEESC_SE_Li128ELb1ELb1ELb1ELb0EEENS1_36VarlenDynamicPersistentTileSchedulerILi128ELi80ELi128ELi128ELb1ELb1ELb0ELb1ELb0ELb1EEEEEEEEEvNT_6ParamsE)
        .other          _ZN7cutlass13device_kernelIN5flash19enable_sm80_to_sm89INS1_16FlashAttnFwdSm80INS1_25CollectiveMainloopFwdSm80ILi4ELi1ELb0EN4cute5tupleIJNS5_1CILi128EEENS7_ILi80EEENS7_ILi64EEEEEELi64ENS_10bfloat16_tEfNS_4arch4Sm80ELb0ELb1ELb1ELb1ELb0ELb0ELb1ELb1EEENS1_21CollectiveEpilogueFwdINS6_IJS8_SA_S9_EEENS6_IJNS7_ILi1EEESI_SI_EEESC_SE_Li128ELb1ELb1ELb1ELb0EEENS1_36VarlenDynamicPersistentTileSchedulerILi128ELi80ELi128ELi128ELb1ELb1ELb0ELb1ELb0ELb1EEEEEEEEEvNT_6ParamsE,@"STO_CUDA_ENTRY STV_DEFAULT"
_ZN7cutlass13device_kernelIN5flash19enable_sm80_to_sm89INS1_16FlashAttnFwdSm80INS1_25CollectiveMainloopFwdSm80ILi4ELi1ELb0EN4cute5tupleIJNS5_1CILi128EEENS7_ILi80EEENS7_ILi64EEEEEELi64ENS_10bfloat16_tEfNS_4arch4Sm80ELb0ELb1ELb1ELb1ELb0ELb0ELb1ELb1EEENS1_21CollectiveEpilogueFwdINS6_IJS8_SA_S9_EEENS6_IJNS7_ILi1EEESI_SI_EEESC_SE_Li128ELb1ELb1ELb1ELb0EEENS1_36VarlenDynamicPersistentTileSchedulerILi128ELi80ELi128ELi128ELb1ELb1ELb0ELb1ELb0ELb1EEEEEEEEEvNT_6ParamsE:
[----:B------:R-:W-:Y:S01]  /*0000*/  LDC R1, c[0x0][0x37c] ;  /* 0x0000df00ff017b82 */ /* 0x000fe20000000800 */
[----:B------:R-:W-:Y:S05]  /*0010*/  EXIT ;  /* 0x000000000000794d */ /* 0x000fea0003800000 */
.L_x_4:
        /* <DEDUP_REMOVED lines=14> */
.L_x_13:


//--------------------- .text._ZN7cutlass13device_kernelIN5flash19enable_sm80_to_sm89INS1_16FlashAttnFwdSm80INS1_25CollectiveMainloopFwdSm80ILi4ELi1ELb0EN4cute5tupleIJNS5_1CILi128EEENS7_ILi80EEENS7_ILi64EEEEEELi64ENS_10bfloat16_tEfNS_4arch4Sm80ELb0ELb1ELb1ELb1ELb0ELb1ELb1ELb1EEENS1_21CollectiveEpilogueFwdINS6_IJS8_SA_S9_EEENS6_IJNS7_ILi1EEESI_SI_EEESC_SE_Li128ELb1ELb1ELb1ELb0EEENS1_36VarlenDynamicPersistentTileSchedulerILi128ELi80ELi128ELi128ELb1ELb1ELb0ELb1ELb0ELb1EEEEEEEEEvNT_6ParamsE --------------------------
	.section	.text._ZN7cutlass13device_kernelIN5flash19enable_sm80_to_sm89INS1_16FlashAttnFwdSm80INS1_25CollectiveMainloopFwdSm80ILi4ELi1ELb0EN4cute5tupleIJNS5_1CILi128EEENS7_ILi80EEENS7_ILi64EEEEEELi64ENS_10bfloat16_tEfNS_4arch4Sm80ELb0ELb1ELb1ELb1ELb0ELb1ELb1ELb1EEENS1_21CollectiveEpilogueFwdINS6_IJS8_SA_S9_EEENS6_IJNS7_ILi1EEESI_SI_EEESC_SE_Li128ELb1ELb1ELb1ELb0EEENS1_36VarlenDynamicPersistentTileSchedulerILi128ELi80ELi128ELi128ELb1ELb1ELb0ELb1ELb0ELb1EEEEEEEEEvNT_6ParamsE,"ax",@progbits
	.align	128
.text._ZN7cutlass13device_kernelIN5flash19enable_sm80_to_sm89INS1_16FlashAttnFwdSm80INS1_25CollectiveMainloopFwdSm80ILi4ELi1ELb0EN4cute5tupleIJNS5_1CILi128EEENS7_ILi80EEENS7_ILi64EEEEEELi64ENS_10bfloat16_tEfNS_4arch4Sm80ELb0ELb1ELb1ELb1ELb0ELb1ELb1ELb1EEENS1_21CollectiveEpilogueFwdINS6_IJS8_SA_S9_EEENS6_IJNS7_ILi1EEESI_SI_EEESC_SE_Li128ELb1ELb1ELb1ELb0EEENS1_36VarlenDynamicPersistentTileSchedulerILi128ELi80ELi128ELi128ELb1ELb1ELb0ELb1ELb0ELb1EEEEEEEEEvNT_6ParamsE:
        .type           _ZN7cutlass13device_kernelIN5flash19enable_sm80_to_sm89INS1_16FlashAttnFwdSm80INS1_25CollectiveMainloopFwdSm80ILi4ELi1ELb0EN4cute5tupleIJNS5_1CILi128EEENS7_ILi80EEENS7_ILi64EEEEEELi64ENS_10bfloat16_tEfNS_4arch4Sm80ELb0ELb1ELb1ELb1ELb0ELb1ELb1ELb1EEENS1_21CollectiveEpilogueFwdINS6_IJS8_SA_S9_EEENS6_IJNS7_ILi1EEESI_SI_EEESC_SE_Li128ELb1ELb1ELb1ELb0EEENS1_36VarlenDynamicPersistentTileSchedulerILi128ELi80ELi128ELi128ELb1ELb1ELb0ELb1ELb0ELb1EEEEEEEEEvNT_6ParamsE,@function
        .size           _ZN7cutlass13device_kernelIN5flash19enable_sm80_to_sm89INS1_16FlashAttnFwdSm80INS1_25CollectiveMainloopFwdSm80ILi4ELi1ELb0EN4cute5tupleIJNS5_1CILi128EEENS7_ILi80EEENS7_ILi64EEEEEELi64ENS_10bfloat16_tEfNS_4arch4Sm80ELb0ELb1ELb1ELb1ELb0ELb1ELb1ELb1EEENS1_21CollectiveEpilogueFwdINS6_IJS8_SA_S9_EEENS6_IJNS7_ILi1EEESI_SI_EEESC_SE_Li128ELb1ELb1ELb1ELb0EEENS1_36VarlenDynamicPersistentTileSchedulerILi128ELi80ELi128ELi128ELb1ELb1ELb0ELb1ELb0ELb1EEEEEEEEEvNT_6ParamsE,(.L_x_14 - _ZN7cutlass13device_kernelIN5flash19enable_sm80_to_sm89INS1_16FlashAttnFwdSm80INS1_25CollectiveMainloopFwdSm80ILi4ELi1ELb0EN4cute5tupleIJNS5_1CILi128EEENS7_ILi80EEENS7_ILi64EEEEEELi64ENS_10bfloat16_tEfNS_4arch4Sm80ELb0ELb1ELb1ELb1ELb0ELb1ELb1ELb1EEENS1_21CollectiveEpilogueFwdINS6_IJS8_SA_S9_EEENS6_IJNS7_ILi1EEESI_SI_EEESC_SE_Li128ELb1ELb1ELb1ELb0EEENS1_36VarlenDynamicPersistentTileSchedulerILi128ELi80ELi128ELi128ELb1ELb1ELb0ELb1ELb0ELb1EEEEEEEEEvNT_6ParamsE)
        .other          _ZN7cutlass13device_kernelIN5flash19enable_sm80_to_sm89INS1_16FlashAttnFwdSm80INS1_25CollectiveMainloopFwdSm80ILi4ELi1ELb0EN4cute5tupleIJNS5_1CILi128EEENS7_ILi80EEENS7_ILi64EEEEEELi64ENS_10bfloat16_tEfNS_4arch4Sm80ELb0ELb1ELb1ELb1ELb0ELb1ELb1ELb1EEENS1_21CollectiveEpilogueFwdINS6_IJS8_SA_S9_EEENS6_IJNS7_ILi1EEESI_SI_EEESC_SE_Li128ELb1ELb1ELb1ELb0EEENS1_36VarlenDynamicPersistentTileSchedulerILi128ELi80ELi128ELi128ELb1ELb1ELb0ELb1ELb0ELb1EEEEEEEEEvNT_6ParamsE,@"STO_CUDA_ENTRY STV_DEFAULT"
_ZN7cutlass13device_kernelIN5flash19enable_sm80_to_sm89INS1_16FlashAttnFwdSm80INS1_25CollectiveMainloopFwdSm80ILi4ELi1ELb0EN4cute5tupleIJNS5_1CILi128EEENS7_ILi80EEENS7_ILi64EEEEEELi64ENS_10bfloat16_tEfNS_4arch4Sm80ELb0ELb1ELb1ELb1ELb0ELb1ELb1ELb1EEENS1_21CollectiveEpilogueFwdINS6_IJS8_SA_S9_EEENS6_IJNS7_ILi1EEESI_SI_EEESC_SE_Li128ELb1ELb1ELb1ELb0EEENS1_36VarlenDynamicPersistentTileSchedulerILi128ELi80ELi128ELi128ELb1ELb1ELb0ELb1ELb0ELb1EEEEEEEEEvNT_6ParamsE:
[----:B------:R-:W-:Y:S01]  /*0000*/  LDC R1, c[0x0][0x37c] ;  /* 0x0000df00ff017b82 */ /* 0x000fe20000000800 */
[----:B------:R-:W-:Y:S05]  /*0010*/  EXIT ;  /* 0x000000000000794d */ /* 0x000fea0003800000 */
.L_x_5:
        /* <DEDUP_REMOVED lines=14> */
.L_x_14:


//--------------------- .text._ZN7cutlass13device_kernelIN5flash19enable_sm80_to_sm89INS1_16FlashAttnFwdSm80INS1_25CollectiveMainloopFwdSm80ILi4ELi1ELb0EN4cute5tupleIJNS5_1CILi128EEENS7_ILi112EEENS7_ILi64EEEEEELi64ENS_10bfloat16_tEfNS_4arch4Sm80ELb1ELb0ELb1ELb0ELb0ELb0ELb1ELb1EEENS1_21CollectiveEpilogueFwdINS6_IJS8_SA_S9_EEENS6_IJNS7_ILi1EEESI_SI_EEESC_SE_Li128ELb0ELb1ELb1ELb0EEENS1_30DynamicPersistentTileSchedulerILi128ELi128ELb1ELb1ELb0EEEEEEEEEvNT_6ParamsE --------------------------
	.section	.text._ZN7cutlass13device_kernelIN5flash19enable_sm80_to_sm89INS1_16FlashAttnFwdSm80INS1_25CollectiveMainloopFwdSm80ILi4ELi1ELb0EN4cute5tupleIJNS5_1CILi128EEENS7_ILi112EEENS7_ILi64EEEEEELi64ENS_10bfloat16_tEfNS_4arch4Sm80ELb1ELb0ELb1ELb0ELb0ELb0ELb1ELb1EEENS1_21CollectiveEpilogueFwdINS6_IJS8_SA_S9_EEENS6_IJNS7_ILi1EEESI_SI_EEESC_SE_Li128ELb0ELb1ELb1ELb0EEENS1_30DynamicPersistentTileSchedulerILi128ELi128ELb1ELb1ELb0EEEEEEEEEvNT_6ParamsE,"ax",@progbits
	.align	128
.text._ZN7cutlass13device_kernelIN5flash19enable_sm80_to_sm89INS1_16FlashAttnFwdSm80INS1_25CollectiveMainloopFwdSm80ILi4ELi1ELb0EN4cute5tupleIJNS5_1CILi128EEENS7_ILi112EEENS7_ILi64EEEEEELi64ENS_10bfloat16_tEfNS_4arch4Sm80ELb1ELb0ELb1ELb0ELb0ELb0ELb1ELb1EEENS1_21CollectiveEpilogueFwdINS6_IJS8_SA_S9_EEENS6_IJNS7_ILi1EEESI_SI_EEESC_SE_Li128ELb0ELb1ELb1ELb0EEENS1_30DynamicPersistentTileSchedulerILi128ELi128ELb1ELb1ELb0EEEEEEEEEvNT_6ParamsE:
        .type           _ZN7cutlass13device_kernelIN5flash19enable_sm80_to_sm89INS1_16FlashAttnFwdSm80INS1_25CollectiveMainloopFwdSm80ILi4ELi1ELb0EN4cute5tupleIJNS5_1CILi128EEENS7_ILi112EEENS7_ILi64EEEEEELi64ENS_10bfloat16_tEfNS_4arch4Sm80ELb1ELb0ELb1ELb0ELb0ELb0ELb1ELb1EEENS1_21CollectiveEpilogueFwdINS6_IJS8_SA_S9_EEENS6_IJNS7_ILi1EEESI_SI_EEESC_SE_Li128ELb0ELb1ELb1ELb0EEENS1_30DynamicPersistentTileSchedulerILi128ELi128ELb1ELb1ELb0EEEEEEEEEvNT_6ParamsE,@function
        .size           _ZN7cutlass13device_kernelIN5flash19enable_sm80_to_sm89INS1_16FlashAttnFwdSm80INS1_25CollectiveMainloopFwdSm80ILi4ELi1ELb0EN4cute5tupleIJNS5_1CILi128EEENS7_ILi112EEENS7_ILi64EEEEEELi64ENS_10bfloat16_tEfNS_4arch4Sm80ELb1ELb0ELb1ELb0ELb0ELb0ELb1ELb1EEENS1_21CollectiveEpilogueFwdINS6_IJS8_SA_S9_EEENS6_IJNS7_ILi1EEESI_SI_EEESC_SE_Li128ELb0ELb1ELb1ELb0EEENS1_30DynamicPersistentTileSchedulerILi128ELi128ELb1ELb1ELb0EEEEEEEEEvNT_6ParamsE,(.L_x_15 - _ZN7cutlass13device_kernelIN5flash19enable_sm80_to_sm89INS1_16FlashAttnFwdSm80INS1_25CollectiveMainloopFwdSm80ILi4ELi1ELb0EN4cute5tupleIJNS5_1CILi128EEENS7_ILi112EEENS7_ILi64EEEEEELi64ENS_10bfloat16_tEfNS_4arch4Sm80ELb1ELb0ELb1ELb0ELb0ELb0ELb1ELb1EEENS1_21CollectiveEpilogueFwdINS6_IJS8_SA_S9_EEENS6_IJNS7_ILi1EEESI_SI_EEESC_SE_Li128ELb0ELb1ELb1ELb0EEENS1_30DynamicPersistentTileSchedulerILi128ELi128ELb1ELb1ELb0EEEEEEEEEvNT_6ParamsE)
        .other          _ZN7cutlass13device_kernelIN5flash19enable_sm80_to_sm89INS1_16FlashAttnFwdSm80INS1_25CollectiveMainloopFwdSm80ILi4ELi1ELb0EN4cute5tupleIJNS5_1CILi128EEENS7_ILi112EEENS7_ILi64EEEEEELi64ENS_10bfloat16_tEfNS_4arch4Sm80ELb1ELb0ELb1ELb0ELb0ELb0ELb1ELb1EEENS1_21CollectiveEpilogueFwdINS6_IJS8_SA_S9_EEENS6_IJNS7_ILi1EEESI_SI_EEESC_SE_Li128ELb0ELb1ELb1ELb0EEENS1_30DynamicPersistentTileSchedulerILi128ELi128ELb1ELb1ELb0EEEEEEEEEvNT_6ParamsE,@"STO_CUDA_ENTRY STV_DEFAULT"
_ZN7cutlass13device_kernelIN5flash19enable_sm80_to_sm89INS1_16FlashAttnFwdSm80INS1_25CollectiveMainloopFwdSm80ILi4ELi1ELb0EN4cute5tupleIJNS5_1CILi128EEENS7_ILi112EEENS7_ILi64EEEEEELi64ENS_10bfloat16_tEfNS_4arch4Sm80ELb1ELb0ELb1ELb0ELb0ELb0ELb1ELb1EEENS1_21CollectiveEpilogueFwdINS6_IJS8_SA_S9_EEENS6_IJNS7_ILi1EEESI_SI_EEESC_SE_Li128ELb0ELb1ELb1ELb0EEENS1_30DynamicPersistentTileSchedulerILi128ELi128ELb1ELb1ELb0EEEEEEEEEvNT_6ParamsE:
[----:B------:R-:W-:Y:S01]  /*0000*/  LDC R1, c[0x0][0x37c] ;  /* 0x0000df00ff017b82 */ /* 0x000fe20000000800 */
[----:B------:R-:W-:Y:S05]  /*0010*/  EXIT ;  /* 0x000000000000794d */ /* 0x000fea0003800000 */
.L_x_6:
        /* <DEDUP_REMOVED lines=14> */
.L_x_15:


//--------------------- .text._ZN7cutlass13device_kernelIN5flash19enable_sm80_to_sm89INS1_16FlashAttnFwdSm80INS1_25CollectiveMainloopFwdSm80ILi4ELi1ELb0EN4cute5tupleIJNS5_1CILi128EEENS7_ILi80EEENS7_ILi64EEEEEELi64ENS_10bfloat16_tEfNS_4arch4Sm80ELb1ELb0ELb1ELb1ELb0ELb0ELb1ELb1EEENS1_21CollectiveEpilogueFwdINS6_IJS8_SA_S9_EEENS6_IJNS7_ILi1EEESI_SI_EEESC_SE_Li128ELb1ELb1ELb1ELb0EEENS1_36VarlenDynamicPersistentTileSchedulerILi128ELi80ELi128ELi128ELb1ELb1ELb0ELb1ELb1ELb1EEEEEEEEEvNT_6ParamsE --------------------------
	.section	.text._ZN7cutlass13device_kernelIN5flash19enable_sm80_to_sm89INS1_16FlashAttnFwdSm80INS1_25CollectiveMainloopFwdSm80ILi4ELi1ELb0EN4cute5tupleIJNS5_1CILi128EEENS7_ILi80EEENS7_ILi64EEEEEELi64ENS_10bfloat16_tEfNS_4arch4Sm80ELb1ELb0ELb1ELb1ELb0ELb0ELb1ELb1EEENS1_21CollectiveEpilogueFwdINS6_IJS8_SA_S9_EEENS6_IJNS7_ILi1EEESI_SI_EEESC_SE_Li128ELb1ELb1ELb1ELb0EEENS1_36VarlenDynamicPersistentTileSchedulerILi128ELi80ELi128ELi128ELb1ELb1ELb0ELb1ELb1ELb1EEEEEEEEEvNT_6ParamsE,"ax",@progbits
	.align	128
.text._ZN7cutlass13device_kernelIN5flash19enable_sm80_to_sm89INS1_16FlashAttnFwdSm80INS1_25CollectiveMainloopFwdSm80ILi4ELi1ELb0EN4cute5tupleIJNS5_1CILi128EEENS7_ILi80EEENS7_ILi64EEEEEELi64ENS_10bfloat16_tEfNS_4arch4Sm80ELb1ELb0ELb1ELb1ELb0ELb0ELb1ELb1EEENS1_21CollectiveEpilogueFwdINS6_IJS8_SA_S9_EEENS6_IJNS7_ILi1EEESI_SI_EEESC_SE_Li128ELb1ELb1ELb1ELb0EEENS1_36VarlenDynamicPersistentTileSchedulerILi128ELi80ELi128ELi128ELb1ELb1ELb0ELb1ELb1ELb1EEEEEEEEEvNT_6ParamsE:
        .type           _ZN7cutlass13device_kernelIN5flash19enable_sm80_to_sm89INS1_16FlashAttnFwdSm80INS1_25CollectiveMainloopFwdSm80ILi4ELi1ELb0EN4cute5tupleIJNS5_1CILi128EEENS7_ILi80EEENS7_ILi64EEEEEELi64ENS_10bfloat16_tEfNS_4arch4Sm80ELb1ELb0ELb1ELb1ELb0ELb0ELb1ELb1EEENS1_21CollectiveEpilogueFwdINS6_IJS8_SA_S9_EEENS6_IJNS7_ILi1EEESI_SI_EEESC_SE_Li128ELb1ELb1ELb1ELb0EEENS1_36VarlenDynamicPersistentTileSchedulerILi128ELi80ELi128ELi128ELb1ELb1ELb0ELb1ELb1ELb1EEEEEEEEEvNT_6ParamsE,@function
        .size           _ZN7cutlass13device_kernelIN5flash19enable_sm80_to_sm89INS1_16FlashAttnFwdSm80INS1_25CollectiveMainloopFwdSm80ILi4ELi1ELb0EN4cute5tupleIJNS5_1CILi128EEENS7_ILi80EEENS7_ILi64EEEEEELi64ENS_10bfloat16_tEfNS_4arch4Sm80ELb1ELb0ELb1ELb1ELb0ELb0ELb1ELb1EEENS1_21CollectiveEpilogueFwdINS6_IJS8_SA_S9_EEENS6_IJNS7_ILi1EEESI_SI_EEESC_SE_Li128ELb1ELb1ELb1ELb0EEENS1_36VarlenDynamicPersistentTileSchedulerILi128ELi80ELi128ELi128ELb1ELb1ELb0ELb1ELb1ELb1EEEEEEEEEvNT_6ParamsE,(.L_x_16 - _ZN7cutlass13device_kernelIN5flash19enable_sm80_to_sm89INS1_16FlashAttnFwdSm80INS1_25CollectiveMainloopFwdSm80ILi4ELi1ELb0EN4cute5tupleIJNS5_1CILi128EEENS7_ILi80EEENS7_ILi64EEEEEELi64ENS_10bfloat16_tEfNS_4arch4Sm80ELb1ELb0ELb1ELb1ELb0ELb0ELb1ELb1EEENS1_21CollectiveEpilogueFwdINS6_IJS8_SA_S9_EEENS6_IJNS7_ILi1EEESI_SI_EEESC_SE_Li128ELb1ELb1ELb1ELb0EEENS1_36VarlenDynamicPersistentTileSchedulerILi128ELi80ELi128ELi128ELb1ELb1ELb0ELb1ELb1ELb1EEEEEEEEEvNT_6ParamsE)
        .other          _ZN7cutlass13device_kernelIN5flash19enable_sm80_to_sm89INS1_16FlashAttnFwdSm80INS1_25CollectiveMainloopFwdSm80ILi4ELi1ELb0EN4cute5tupleIJNS5_1CILi128EEENS7_ILi80EEENS7_ILi64EEEEEELi64ENS_10bfloat16_tEfNS_4arch4Sm80ELb1ELb0ELb1ELb1ELb0ELb0ELb1ELb1EEENS1_21CollectiveEpilogueFwdINS6_IJS8_SA_S9_EEENS6_IJNS7_ILi1EEESI_SI_EEESC_SE_Li128ELb1ELb1ELb1ELb0EEENS1_36VarlenDynamicPersistentTileSchedulerILi128ELi80ELi128ELi128ELb1ELb1ELb0ELb1ELb1ELb1EEEEEEEEEvNT_6ParamsE,@"STO_CUDA_ENTRY STV_DEFAULT"
_ZN7cutlass13device_kernelIN5flash19enable_sm80_to_sm89INS1_16FlashAttnFwdSm80INS1_25CollectiveMainloopFwdSm80ILi4ELi1ELb0EN4cute5tupleIJNS5_1CILi128EEENS7_ILi80EEENS7_ILi64EEEEEELi64ENS_10bfloat16_tEfNS_4arch4Sm80ELb1ELb0ELb1ELb1ELb0ELb0ELb1ELb1EEENS1_21CollectiveEpilogueFwdINS6_IJS8_SA_S9_EEENS6_IJNS7_ILi1EEESI_SI_EEESC_SE_Li128ELb1ELb1ELb1ELb0EEENS1_36VarlenDynamicPersistentTileSchedulerILi128ELi80ELi128ELi128ELb1ELb1ELb0ELb1ELb1ELb1EEEEEEEEEvNT_6ParamsE:
[----:B------:R-:W-:Y:S01]  /*0000*/  LDC R1, c[0x0][0x37c] ;  /* 0x0000df00ff017b82 */ /* 0x000fe20000000800 */
[----:B------:R-:W-:Y:S05]  /*0010*/  EXIT ;  /* 0x000000000000794d */ /* 0x000fea0003800000 */
.L_x_7:
        /* <DEDUP_REMOVED lines=14> */
.L_x_16:


//--------------------- .text._ZN7cutlass13device_kernelIN5flash19enable_sm80_to_sm89INS1_16FlashAttnFwdSm80INS1_25CollectiveMainloopFwdSm80ILi4ELi1ELb0EN4cute5tupleIJNS5_1CILi128EEENS7_ILi80EEENS7_ILi64EEEEEELi64ENS_10bfloat16_tEfNS_4arch4Sm80ELb1ELb0ELb1ELb1ELb0ELb1ELb1ELb1EEENS1_21CollectiveEpilogueFwdINS6_IJS8_SA_S9_EEENS6_IJNS7_ILi1EEESI_SI_EEESC_SE_Li128ELb1ELb1ELb1ELb0EEENS1_36VarlenDynamicPersistentTileSchedulerILi128ELi80ELi128ELi128ELb1ELb1ELb0ELb1ELb1ELb1EEEEEEEEEvNT_6ParamsE --------------------------
	.section	.text._ZN7cutlass13device_kernelIN5flash19enable_sm80_to_sm89INS1_16FlashAttnFwdSm80INS1_25CollectiveMainloopFwdSm80ILi4ELi1ELb0EN4cute5tupleIJNS5_1CILi128EEENS7_ILi80EEENS7_ILi64EEEEEELi64ENS_10bfloat16_tEfNS_4arch4Sm80ELb1ELb0ELb1ELb1ELb0ELb1ELb1ELb1EEENS1_21CollectiveEpilogueFwdINS6_IJS8_SA_S9_EEENS6_IJNS7_ILi1EEESI_SI_EEESC_SE_Li128ELb1ELb1ELb1ELb0EEENS1_36VarlenDynamicPersistentTileSchedulerILi128ELi80ELi128ELi128ELb1ELb1ELb0ELb1ELb1ELb1EEEEEEEEEvNT_6ParamsE,"ax",@progbits
	.align	128
.text._ZN7cutlass13device_kernelIN5flash19enable_sm80_to_sm89INS1_16FlashAttnFwdSm80INS1_25CollectiveMainloopFwdSm80ILi4ELi1ELb0EN4cute5tupleIJNS5_1CILi128EEENS7_ILi80EEENS7_ILi64EEEEEELi64ENS_10bfloat16_tEfNS_4arch4Sm80ELb1ELb0ELb1ELb1ELb0ELb1ELb1ELb1EEENS1_21CollectiveEpilogueFwdINS6_IJS8_SA_S9_EEENS6_IJNS7_ILi1EEESI_SI_EEESC_SE_Li128ELb1ELb1ELb1ELb0EEENS1_36VarlenDynamicPersistentTileSchedulerILi128ELi80ELi128ELi128ELb1ELb1ELb0ELb1ELb1ELb1EEEEEEEEEvNT_6ParamsE:
        .type           _ZN7cutlass13device_kernelIN5flash19enable_sm80_to_sm89INS1_16FlashAttnFwdSm80INS1_25CollectiveMainloopFwdSm80ILi4ELi1ELb0EN4cute5tupleIJNS5_1CILi128EEENS7_ILi80EEENS7_ILi64EEEEEELi64ENS_10bfloat16_tEfNS_4arch4Sm80ELb1ELb0ELb1ELb1ELb0ELb1ELb1ELb1EEENS1_21CollectiveEpilogueFwdINS6_IJS8_SA_S9_EEENS6_IJNS7_ILi1EEESI_SI_EEESC_SE_Li128ELb1ELb1ELb1ELb0EEENS1_36VarlenDynamicPersistentTileSchedulerILi128ELi80ELi128ELi128ELb1ELb1ELb0ELb1ELb1ELb1EEEEEEEEEvNT_6ParamsE,@function
        .size           _ZN7cutlass13device_kernelIN5flash19enable_sm80_to_sm89INS1_16FlashAttnFwdSm80INS1_25CollectiveMainloopFwdSm80ILi4ELi1ELb0EN4cute5tupleIJNS5_1CILi128EEENS7_ILi80EEENS7_ILi64EEEEEELi64ENS_10bfloat16_tEfNS_4arch4Sm80ELb1ELb0ELb1ELb1ELb0ELb1ELb1ELb1EEENS1_21CollectiveEpilogueFwdINS6_IJS8_SA_S9_EEENS6_IJNS7_ILi1EEESI_SI_EEESC_SE_Li128ELb1ELb1ELb1ELb0EEENS1_36VarlenDynamicPersistentTileSchedulerILi128ELi80ELi128ELi128ELb1ELb1ELb0ELb1ELb1ELb1EEEEEEEEEvNT_6ParamsE,(.L_x_17 - _ZN7cutlass13device_kernelIN5flash19enable_sm80_to_sm89INS1_16FlashAttnFwdSm80INS1_25CollectiveMainloopFwdSm80ILi4ELi1ELb0EN4cute5tupleIJNS5_1CILi128EEENS7_ILi80EEENS7_ILi64EEEEEELi64ENS_10bfloat16_tEfNS_4arch4Sm80ELb1ELb0ELb1ELb1ELb0ELb1ELb1ELb1EEENS1_21CollectiveEpilogueFwdINS6_IJS8_SA_S9_EEENS6_IJNS7_ILi1EEESI_SI_EEESC_SE_Li128ELb1ELb1ELb1ELb0EEENS1_36VarlenDynamicPersistentTileSchedulerILi128ELi80ELi128ELi128ELb1ELb1ELb0ELb1ELb1ELb1EEEEEEEEEvNT_6ParamsE)
        .other          _ZN7cutlass13device_kernelIN5flash19enable_sm80_to_sm89INS1_16FlashAttnFwdSm80INS1_25CollectiveMainloopFwdSm80ILi4ELi1ELb0EN4cute5tupleIJNS5_1CILi128EEENS7_ILi80EEENS7_ILi64EEEEEELi64ENS_10bfloat16_tEfNS_4arch4Sm80ELb1ELb0ELb1ELb1ELb0ELb1ELb1ELb1EEENS1_21CollectiveEpilogueFwdINS6_IJS8_SA_S9_EEENS6_IJNS7_ILi1EEESI_SI_EEESC_SE_Li128ELb1ELb1ELb1ELb0EEENS1_36VarlenDynamicPersistentTileSchedulerILi128ELi80ELi128ELi128ELb1ELb1ELb0ELb1ELb1ELb1EEEEEEEEEvNT_6ParamsE,@"STO_CUDA_ENTRY STV_DEFAULT"
_ZN7cutlass13device_kernelIN5flash19enable_sm80_to_sm89INS1_16FlashAttnFwdSm80INS1_25CollectiveMainloopFwdSm80ILi4ELi1ELb0EN4cute5tupleIJNS5_1CILi128EEENS7_ILi80EEENS7_ILi64EEEEEELi64ENS_10bfloat16_tEfNS_4arch4Sm80ELb1ELb0ELb1ELb1ELb0ELb1ELb1ELb1EEENS1_21CollectiveEpilogueFwdINS6_IJS8_SA_S9_EEENS6_IJNS7_ILi1EEESI_SI_EEESC_SE_Li128ELb1ELb1ELb1ELb0EEENS1_36VarlenDynamicPersistentTileSchedulerILi128ELi80ELi128ELi128ELb1ELb1ELb0ELb1ELb1ELb1EEEEEEEEEvNT_6ParamsE:
[----:B------:R-:W-:Y:S01]  /*0000*/  LDC R1, c[0x0][0x37c] ;  /* 0x0000df00ff017b82 */ /* 0x000fe20000000800 */
[----:B------:R-:W-:Y:S05]  /*0010*/  EXIT ;  /* 0x000000000000794d */ /* 0x000fea0003800000 */
.L_x_8:
        /* <DEDUP_REMOVED lines=14> */
.L_x_17:


//--------------------- .nv.shared.reserved.0     --------------------------
	.section	.nv.shared.reserved.0,"aw",@nobits
	.weak		__nv_reservedSMEM_offset_0_alias
	.size		__nv_reservedSMEM_offset_0_alias, 0, 64
	.other		__nv_reservedSMEM_offset_0_alias,@"STO_CUDA_RESERVED_SHARED STV_DEFAULT"
__nv_reservedSMEM_offset_0_alias:
	.zero		0
	.zero		64


//--------------------- .nv.global                --------------------------
	.section	.nv.global,"aw",@nobits
.nv.global:
	.type		_ZN79_INTERNAL_b13ec3a6_43_flash_fwd_hdim64_bf16_split_softcap_sm80_cu_a6473388_33664cute1_E,@object
	.size		_ZN79_INTERNAL_b13ec3a6_43_flash_fwd_hdim64_bf16_split_softcap_sm80_cu_a6473388_33664cute1_E,(_ZN79_INTERNAL_b13ec3a6_43_flash_fwd_hdim64_bf16_split_softcap_sm80_cu_a6473388_33664cuda3std3__45__cpo6cbeginE - _ZN79_INTERNAL_b13ec3a6_43_flash_fwd_hdim64_bf16_split_softcap_sm80_cu_a6473388_33664cute1_E)
_ZN79_INTERNAL_b13ec3a6_43_flash_fwd_hdim64_bf16_split_softcap_sm80_cu_a6473388_33664cute1_E:
	.zero		1
	.type		_ZN79_INTERNAL_b13ec3a6_43_flash_fwd_hdim64_bf16_split_softcap_sm80_cu_a6473388_33664cuda3std3__45__cpo6cbeginE,@object
	.size		_ZN79_INTERNAL_b13ec3a6_43_flash_fwd_hdim64_bf16_split_softcap_sm80_cu_a6473388_33664cuda3std3__45__cpo6cbeginE,(_ZN79_INTERNAL_b13ec3a6_43_flash_fwd_hdim64_bf16_split_softcap_sm80_cu_a6473388_33664cuda3std3__48in_placeE - _ZN79_INTERNAL_b13ec3a6_43_flash_fwd_hdim64_bf16_split_softcap_sm80_cu_a6473388_33664cuda3std3__45__cpo6cbeginE)
_ZN79_INTERNAL_b13ec3a6_43_flash_fwd_hdim64_bf16_split_softcap_sm80_cu_a6473388_33664cuda3std3__45__cpo6cbeginE:
	.zero		1
	.type		_ZN79_INTERNAL_b13ec3a6_43_flash_fwd_hdim64_bf16_split_softcap_sm80_cu_a6473388_33664cuda3std3__48in_placeE,@object
	.size		_ZN79_INTERNAL_b13ec3a6_43_flash_fwd_hdim64_bf16_split_softcap_sm80_cu_a6473388_33664cuda3std3__48in_placeE,(_ZN79_INTERNAL_b13ec3a6_43_flash_fwd_hdim64_bf16_split_softcap_sm80_cu_a6473388_33664cuda3std6ranges3__45__cpo9iter_moveE - _ZN79_INTERNAL_b13ec3a6_43_flash_fwd_hdim64_bf16_split_softcap_sm80_cu_a6473388_33664cuda3std3__48in_placeE)
_ZN79_INTERNAL_b13ec3a6_43_flash_fwd_hdim64_bf16_split_softcap_sm80_cu_a6473388_33664cuda3std3__48in_placeE:
	.zero		1
	.type		_ZN79_INTERNAL_b13ec3a6_43_flash_fwd_hdim64_bf16_split_softcap_sm80_cu_a6473388_33664cuda3std6ranges3__45__cpo9iter_moveE,@object
	.size		_ZN79_INTERNAL_b13ec3a6_43_flash_fwd_hdim64_bf16_split_softcap_sm80_cu_a6473388_33664cuda3std6ranges3__45__cpo9iter_moveE,(_ZN79_INTERNAL_b13ec3a6_43_flash_fwd_hdim64_bf16_split_softcap_sm80_cu_a6473388_33664cuda3std3__45__cpo5beginE - _ZN79_INTERNAL_b13ec3a6_43_flash_fwd_hdim64_bf16_split_softcap_sm80_cu_a6473388_33664cuda3std6ranges3__45__cpo9iter_moveE)
_ZN79_INTERNAL_b13ec3a6_43_flash_fwd_hdim64_bf16_split_softcap_sm80_cu_a6473388_33664cuda3std6ranges3__45__cpo9iter_moveE:
	.zero		1
	.type		_ZN79_INTERNAL_b13ec3a6_43_flash_fwd_hdim64_bf16_split_softcap_sm80_cu_a6473388_33664cuda3std3__45__cpo5beginE,@object
	.size		_ZN79_INTERNAL_b13ec3a6_43_flash_fwd_hdim64_bf16_split_softcap_sm80_cu_a6473388_33664cuda3std3__45__cpo5beginE,(_ZN79_INTERNAL_b13ec3a6_43_flash_fwd_hdim64_bf16_split_softcap_sm80_cu_a6473388_33664cuda3std3__481_GLOBAL__N__b13ec3a6_43_flash_fwd_hdim64_bf16_split_softcap_sm80_cu_a6473388_33666ignoreE - _ZN79_INTERNAL_b13ec3a6_43_flash_fwd_hdim64_bf16_split_softcap_sm80_cu_a6473388_33664cuda3std3__45__cpo5beginE)
_ZN79_INTERNAL_b13ec3a6_43_flash_fwd_hdim64_bf16_split_softcap_sm80_cu_a6473388_33664cuda3std3__45__cpo5beginE:
	.zero		1
	.type		_ZN79_INTERNAL_b13ec3a6_43_flash_fwd_hdim64_bf16_split_softcap_sm80_cu_a6473388_33664cuda3std3__481_GLOBAL__N__b13ec3a6_43_flash_fwd_hdim64_bf16_split_softcap_sm80_cu_a6473388_33666ignoreE,@object
	.size		_ZN79_INTERNAL_b13ec3a6_43_flash_fwd_hdim64_bf16_split_softcap_sm80_cu_a6473388_33664cuda3std3__481_GLOBAL__N__b13ec3a6_43_flash_fwd_hdim64_bf16_split_softcap_sm80_cu_a6473388_33666ignoreE,(_ZN79_INTERNAL_b13ec3a6_43_flash_fwd_hdim64_bf16_split_softcap_sm80_cu_a6473388_33664cute7productE - _ZN79_INTERNAL_b13ec3a6_43_flash_fwd_hdim64_bf16_split_softcap_sm80_cu_a6473388_33664cuda3std3__481_GLOBAL__N__b13ec3a6_43_flash_fwd_hdim64_bf16_split_softcap_sm80_cu_a6473388_33666ignoreE)
_ZN79_INTERNAL_b13ec3a6_43_flash_fwd_hdim64_bf16_split_softcap_sm80_cu_a6473388_33664cuda3std3__481_GLOBAL__N__b13ec3a6_43_flash_fwd_hdim64_bf16_split_softcap_sm80_cu_a6473388_33666ignoreE:
	.zero		1
	.type		_ZN79_INTERNAL_b13ec3a6_43_flash_fwd_hdim64_bf16_split_softcap_sm80_cu_a6473388_33664cute7productE,@object
	.size		_ZN79_INTERNAL_b13ec3a6_43_flash_fwd_hdim64_bf16_split_softcap_sm80_cu_a6473388_33664cute7productE,(_ZN79_INTERNAL_b13ec3a6_43_flash_fwd_hdim64_bf16_split_softcap_sm80_cu_a6473388_33664cuda3std3__45__cpo3endE - _ZN79_INTERNAL_b13ec3a6_43_flash_fwd_hdim64_bf16_split_softcap_sm80_cu_a6473388_33664cute7productE)
_ZN79_INTERNAL_b13ec3a6_43_flash_fwd_hdim64_bf16_split_softcap_sm80_cu_a6473388_33664cute7productE:
	.zero		1
	.type		_ZN79_INTERNAL_b13ec3a6_43_flash_fwd_hdim64_bf16_split_softcap_sm80_cu_a6473388_33664cuda3std3__45__cpo3endE,@object
	.size		_ZN79_INTERNAL_b13ec3a6_43_flash_fwd_hdim64_bf16_split_softcap_sm80_cu_a6473388_33664cuda3std3__45__cpo3endE,(_ZN79_INTERNAL_b13ec3a6_43_flash_fwd_hdim64_bf16_split_softcap_sm80_cu_a6473388_33664cuda3std3__419piecewise_constructE - _ZN79_INTERNAL_b13ec3a6_43_flash_fwd_hdim64_bf16_split_softcap_sm80_cu_a6473388_33664cuda3std3__45__cpo3endE)
_ZN79_INTERNAL_b13ec3a6_43_flash_fwd_hdim64_bf16_split_softcap_sm80_cu_a6473388_33664cuda3std3__45__cpo3endE:
	.zero		1
	.type		_ZN79_INTERNAL_b13ec3a6_43_flash_fwd_hdim64_bf16_split_softcap_sm80_cu_a6473388_33664cuda3std3__419piecewise_constructE,@object
	.size		_ZN79_INTERNAL_b13ec3a6_43_flash_fwd_hdim64_bf16_split_softcap_sm80_cu_a6473388_33664cuda3std3__419piecewise_constructE,(_ZN79_INTERNAL_b13ec3a6_43_flash_fwd_hdim64_bf16_split_softcap_sm80_cu_a6473388_33664cuda3std3__45__cpo4cendE - _ZN79_INTERNAL_b13ec3a6_43_flash_fwd_hdim64_bf16_split_softcap_sm80_cu_a6473388_33664cuda3std3__419piecewise_constructE)
_ZN79_INTERNAL_b13ec3a6_43_flash_fwd_hdim64_bf16_split_softcap_sm80_cu_a6473388_33664cuda3std3__419piecewise_constructE:
	.zero		1
	.type		_ZN79_INTERNAL_b13ec3a6_43_flash_fwd_hdim64_bf16_split_softcap_sm80_cu_a6473388_33664cuda3std3__45__cpo4cendE,@object
	.size		_ZN79_INTERNAL_b13ec3a6_43_flash_fwd_hdim64_bf16_split_softcap_sm80_cu_a6473388_33664cuda3std3__45__cpo4cendE,(_ZN79_INTERNAL_b13ec3a6_43_flash_fwd_hdim64_bf16_split_softcap_sm80_cu_a6473388_33664cuda3std6ranges3__45__cpo4swapE - _ZN79_INTERNAL_b13ec3a6_43_flash_fwd_hdim64_bf16_split_softcap_sm80_cu_a6473388_33664cuda3std3__45__cpo4cendE)
_ZN79_INTERNAL_b13ec3a6_43_flash_fwd_hdim64_bf16_split_softcap_sm80_cu_a6473388_33664cuda3std3__45__cpo4cendE:
	.zero		1
	.type		_ZN79_INTERNAL_b13ec3a6_43_flash_fwd_hdim64_bf16_split_softcap_sm80_cu_a6473388_33664cuda3std6ranges3__45__cpo4swapE,@object
	.size		_ZN79_INTERNAL_b13ec3a6_43_flash_fwd_hdim64_bf16_split_softcap_sm80_cu_a6473388_33664cuda3std6ranges3__45__cpo4swapE,(.L_7 - _ZN79_INTERNAL_b13ec3a6_43_flash_fwd_hdim64_bf16_split_softcap_sm80_cu_a6473388_33664cuda3std6ranges3__45__cpo4swapE)
_ZN79_INTERNAL_b13ec3a6_43_flash_fwd_hdim64_bf16_split_softcap_sm80_cu_a6473388_33664cuda3std6ranges3__45__cpo4swapE:
	.zero		1
.L_7:


//--------------------- .nv.constant0._ZN7cutlass13device_kernelIN5flash19enable_sm80_to_sm89INS1_16FlashAttnFwdSm80INS1_25CollectiveMainloopFwdSm80ILi4ELi1ELb0EN4cute5tupleIJNS5_1CILi128EEENS7_ILi112EEENS7_ILi64EEEEEELi64ENS_10bfloat16_tEfNS_4arch4Sm80ELb0ELb0ELb1ELb0ELb0ELb0ELb1ELb1EEENS1_21CollectiveEpilogueFwdINS6_IJS8_SA_S9_EEENS6_IJNS7_ILi1EEESI_SI_EEESC_SE_Li128ELb0ELb1ELb1ELb0EEENS1_19SingleTileSchedulerILb0ELb1ELb1ELi128EEEEEEEEEvNT_6ParamsE --------------------------
	.section	.nv.constant0._ZN7cutlass13device_kernelIN5flash19enable_sm80_to_sm89INS1_16FlashAttnFwdSm80INS1_25CollectiveMainloopFwdSm80ILi4ELi1ELb0EN4cute5tupleIJNS5_1CILi128EEENS7_ILi112EEENS7_ILi64EEEEEELi64ENS_10bfloat16_tEfNS_4arch4Sm80ELb0ELb0ELb1ELb0ELb0ELb0ELb1ELb1EEENS1_21CollectiveEpilogueFwdINS6_IJS8_SA_S9_EEENS6_IJNS7_ILi1EEESI_SI_EEESC_SE_Li128ELb0ELb1ELb1ELb0EEENS1_19SingleTileSchedulerILb0ELb1ELb1ELi128EEEEEEEEEvNT_6ParamsE,"a",@progbits
	.sectionflags	@""
	.align	4
.nv.constant0._ZN7cutlass13device_kernelIN5flash19enable_sm80_to_sm89INS1_16FlashAttnFwdSm80INS1_25CollectiveMainloopFwdSm80ILi4ELi1ELb0EN4cute5tupleIJNS5_1CILi128EEENS7_ILi112EEENS7_ILi64EEEEEELi64ENS_10bfloat16_tEfNS_4arch4Sm80ELb0ELb0ELb1ELb0ELb0ELb0ELb1ELb1EEENS1_21CollectiveEpilogueFwdINS6_IJS8_SA_S9_EEENS6_IJNS7_ILi1EEESI_SI_EEESC_SE_Li128ELb0ELb1ELb1ELb0EEENS1_19SingleTileSchedulerILb0ELb1ELb1ELi128EEEEEEEEEvNT_6ParamsE:
	.zero		1944


//--------------------- .nv.constant0._ZN7cutlass13device_kernelIN5flash19enable_sm80_to_sm89INS1_16FlashAttnFwdSm80INS1_25CollectiveMainloopFwdSm80ILi4ELi1ELb0EN4cute5tupleIJNS5_1CILi128EEENS7_ILi80EEENS7_ILi64EEEEEELi64ENS_10bfloat16_tEfNS_4arch4Sm80ELb0ELb0ELb1ELb1ELb0ELb0ELb1ELb1EEENS1_21CollectiveEpilogueFwdINS6_IJS8_SA_S9_EEENS6_IJNS7_ILi1EEESI_SI_EEESC_SE_Li128ELb1ELb1ELb1ELb0EEENS1_36VarlenDynamicPersistentTileSchedulerILi128ELi80ELi128ELi128ELb1ELb1ELb0ELb0ELb1ELb1EEEEEEEEEvNT_6ParamsE --------------------------
	.section	.nv.constant0._ZN7cutlass13device_kernelIN5flash19enable_sm80_to_sm89INS1_16FlashAttnFwdSm80INS1_25CollectiveMainloopFwdSm80ILi4ELi1ELb0EN4cute5tupleIJNS5_1CILi128EEENS7_ILi80EEENS7_ILi64EEEEEELi64ENS_10bfloat16_tEfNS_4arch4Sm80ELb0ELb0ELb1ELb1ELb0ELb0ELb1ELb1EEENS1_21CollectiveEpilogueFwdINS6_IJS8_SA_S9_EEENS6_IJNS7_ILi1EEESI_SI_EEESC_SE_Li128ELb1ELb1ELb1ELb0EEENS1_36VarlenDynamicPersistentTileSchedulerILi128ELi80ELi128ELi128ELb1ELb1ELb0ELb0ELb1ELb1EEEEEEEEEvNT_6ParamsE,"a",@progbits
	.sectionflags	@""
	.align	4
.nv.constant0._ZN7cutlass13device_kernelIN5flash19enable_sm80_to_sm89INS1_16FlashAttnFwdSm80INS1_25CollectiveMainloopFwdSm80ILi4ELi1ELb0EN4cute5tupleIJNS5_1CILi128EEENS7_ILi80EEENS7_ILi64EEEEEELi64ENS_10bfloat16_tEfNS_4arch4Sm80ELb0ELb0ELb1ELb1ELb0ELb0ELb1ELb1EEENS1_21CollectiveEpilogueFwdINS6_IJS8_SA_S9_EEENS6_IJNS7_ILi1EEESI_SI_EEESC_SE_Li128ELb1ELb1ELb1ELb0EEENS1_36VarlenDynamicPersistentTileSchedulerILi128ELi80ELi128ELi128ELb1ELb1ELb0ELb0ELb1ELb1EEEEEEEEEvNT_6ParamsE:
	.zero		1976


//--------------------- .nv.constant0._ZN7cutlass13device_kernelIN5flash19enable_sm80_to_sm89INS1_16FlashAttnFwdSm80INS1_25CollectiveMainloopFwdSm80ILi4ELi1ELb0EN4cute5tupleIJNS5_1CILi128EEENS7_ILi80EEENS7_ILi64EEEEEELi64ENS_10bfloat16_tEfNS_4arch4Sm80ELb0ELb0ELb1ELb1ELb0ELb1ELb1ELb1EEENS1_21CollectiveEpilogueFwdINS6_IJS8_SA_S9_EEENS6_IJNS7_ILi1EEESI_SI_EEESC_SE_Li128ELb1ELb1ELb1ELb0EEENS1_36VarlenDynamicPersistentTileSchedulerILi128ELi80ELi128ELi128ELb1ELb1ELb0ELb0ELb1ELb1EEEEEEEEEvNT_6ParamsE --------------------------
	.section	.nv.constant0._ZN7cutlass13device_kernelIN5flash19enable_sm80_to_sm89INS1_16FlashAttnFwdSm80INS1_25CollectiveMainloopFwdSm80ILi4ELi1ELb0EN4cute5tupleIJNS5_1CILi128EEENS7_ILi80EEENS7_ILi64EEEEEELi64ENS_10bfloat16_tEfNS_4arch4Sm80ELb0ELb0ELb1ELb1ELb0ELb1ELb1ELb1EEENS1_21CollectiveEpilogueFwdINS6_IJS8_SA_S9_EEENS6_IJNS7_ILi1EEESI_SI_EEESC_SE_Li128ELb1ELb1ELb1ELb0EEENS1_36VarlenDynamicPersistentTileSchedulerILi128ELi80ELi128ELi128ELb1ELb1ELb0ELb0ELb1ELb1EEEEEEEEEvNT_6ParamsE,"a",@progbits
	.sectionflags	@""
	.align	4
.nv.constant0._ZN7cutlass13device_kernelIN5flash19enable_sm80_to_sm89INS1_16FlashAttnFwdSm80INS1_25CollectiveMainloopFwdSm80ILi4ELi1ELb0EN4cute5tupleIJNS5_1CILi128EEENS7_ILi80EEENS7_ILi64EEEEEELi64ENS_10bfloat16_tEfNS_4arch4Sm80ELb0ELb0ELb1ELb1ELb0ELb1ELb1ELb1EEENS1_21CollectiveEpilogueFwdINS6_IJS8_SA_S9_EEENS6_IJNS7_ILi1EEESI_SI_EEESC_SE_Li128ELb1ELb1ELb1ELb0EEENS1_36VarlenDynamicPersistentTileSchedulerILi128ELi80ELi128ELi128ELb1ELb1ELb0ELb0ELb1ELb1EEEEEEEEEvNT_6ParamsE:
	.zero		1976


//--------------------- .nv.constant0._ZN7cutlass13device_kernelIN5flash19enable_sm80_to_sm89INS1_16FlashAttnFwdSm80INS1_25CollectiveMainloopFwdSm80ILi4ELi1ELb0EN4cute5tupleIJNS5_1CILi128EEENS7_ILi96EEENS7_ILi64EEEEEELi64ENS_10bfloat16_tEfNS_4arch4Sm80ELb0ELb1ELb1ELb0ELb0ELb0ELb1ELb1EEENS1_21CollectiveEpilogueFwdINS6_IJS8_SA_S9_EEENS6_IJNS7_ILi1EEESI_SI_EEESC_SE_Li128ELb0ELb1ELb1ELb0EEENS1_19SingleTileSchedulerILb0ELb1ELb1ELi128EEEEEEEEEvNT_6ParamsE --------------------------
	.section	.nv.constant0._ZN7cutlass13device_kernelIN5flash19enable_sm80_to_sm89INS1_16FlashAttnFwdSm80INS1_25CollectiveMainloopFwdSm80ILi4ELi1ELb0EN4cute5tupleIJNS5_1CILi128EEENS7_ILi96EEENS7_ILi64EEEEEELi64ENS_10bfloat16_tEfNS_4arch4Sm80ELb0ELb1ELb1ELb0ELb0ELb0ELb1ELb1EEENS1_21CollectiveEpilogueFwdINS6_IJS8_SA_S9_EEENS6_IJNS7_ILi1EEESI_SI_EEESC_SE_Li128ELb0ELb1ELb1ELb0EEENS1_19SingleTileSchedulerILb0ELb1ELb1ELi128EEEEEEEEEvNT_6ParamsE,"a",@progbits
	.sectionflags	@""
	.align	4
.nv.constant0._ZN7cutlass13device_kernelIN5flash19enable_sm80_to_sm89INS1_16FlashAttnFwdSm80INS1_25CollectiveMainloopFwdSm80ILi4ELi1ELb0EN4cute5tupleIJNS5_1CILi128EEENS7_ILi96EEENS7_ILi64EEEEEELi64ENS_10bfloat16_tEfNS_4arch4Sm80ELb0ELb1ELb1ELb0ELb0ELb0ELb1ELb1EEENS1_21CollectiveEpilogueFwdINS6_IJS8_SA_S9_EEENS6_IJNS7_ILi1EEESI_SI_EEESC_SE_Li128ELb0ELb1ELb1ELb0EEENS1_19SingleTileSchedulerILb0ELb1ELb1ELi128EEEEEEEEEvNT_6ParamsE:
	.zero		1944


//--------------------- .nv.constant0._ZN7cutlass13device_kernelIN5flash19enable_sm80_to_sm89INS1_16FlashAttnFwdSm80INS1_25CollectiveMainloopFwdSm80ILi4ELi1ELb0EN4cute5tupleIJNS5_1CILi128EEENS7_ILi80EEENS7_ILi64EEEEEELi64ENS_10bfloat16_tEfNS_4arch4Sm80ELb0ELb1ELb1ELb1ELb0ELb0ELb1ELb1EEENS1_21CollectiveEpilogueFwdINS6_IJS8_SA_S9_EEENS6_IJNS7_ILi1EEESI_SI_EEESC_SE_Li128ELb1ELb1ELb1ELb0EEENS1_36VarlenDynamicPersistentTileSchedulerILi128ELi80ELi128ELi128ELb1ELb1ELb0ELb1ELb0ELb1EEEEEEEEEvNT_6ParamsE --------------------------
	.section	.nv.constant0._ZN7cutlass13device_kernelIN5flash19enable_sm80_to_sm89INS1_16FlashAttnFwdSm80INS1_25CollectiveMainloopFwdSm80ILi4ELi1ELb0EN4cute5tupleIJNS5_1CILi128EEENS7_ILi80EEENS7_ILi64EEEEEELi64ENS_10bfloat16_tEfNS_4arch4Sm80ELb0ELb1ELb1ELb1ELb0ELb0ELb1ELb1EEENS1_21CollectiveEpilogueFwdINS6_IJS8_SA_S9_EEENS6_IJNS7_ILi1EEESI_SI_EEESC_SE_Li128ELb1ELb1ELb1ELb0EEENS1_36VarlenDynamicPersistentTileSchedulerILi128ELi80ELi128ELi128ELb1ELb1ELb0ELb1ELb0ELb1EEEEEEEEEvNT_6ParamsE,"a",@progbits
	.sectionflags	@""
	.align	4
.nv.constant0._ZN7cutlass13device_kernelIN5flash19enable_sm80_to_sm89INS1_16FlashAttnFwdSm80INS1_25CollectiveMainloopFwdSm80ILi4ELi1ELb0EN4cute5tupleIJNS5_1CILi128EEENS7_ILi80EEENS7_ILi64EEEEEELi64ENS_10bfloat16_tEfNS_4arch4Sm80ELb0ELb1ELb1ELb1ELb0ELb0ELb1ELb1EEENS1_21CollectiveEpilogueFwdINS6_IJS8_SA_S9_EEENS6_IJNS7_ILi1EEESI_SI_EEESC_SE_Li128ELb1ELb1ELb1ELb0EEENS1_36VarlenDynamicPersistentTileSchedulerILi128ELi80ELi128ELi128ELb1ELb1ELb0ELb1ELb0ELb1EEEEEEEEEvNT_6ParamsE:
	.zero		1976


//--------------------- .nv.constant0._ZN7cutlass13device_kernelIN5flash19enable_sm80_to_sm89INS1_16FlashAttnFwdSm80INS1_25CollectiveMainloopFwdSm80ILi4ELi1ELb0EN4cute5tupleIJNS5_1CILi128EEENS7_ILi80EEENS7_ILi64EEEEEELi64ENS_10bfloat16_tEfNS_4arch4Sm80ELb0ELb1ELb1ELb1ELb0ELb1ELb1ELb1EEENS1_21CollectiveEpilogueFwdINS6_IJS8_SA_S9_EEENS6_IJNS7_ILi1EEESI_SI_EEESC_SE_Li128ELb1ELb1ELb1ELb0EEENS1_36VarlenDynamicPersistentTileSchedulerILi128ELi80ELi128ELi128ELb1ELb1ELb0ELb1ELb0ELb1EEEEEEEEEvNT_6ParamsE --------------------------
	.section	.nv.constant0._ZN7cutlass13device_kernelIN5flash19enable_sm80_to_sm89INS1_16FlashAttnFwdSm80INS1_25CollectiveMainloopFwdSm80ILi4ELi1ELb0EN4cute5tupleIJNS5_1CILi128EEENS7_ILi80EEENS7_ILi64EEEEEELi64ENS_10bfloat16_tEfNS_4arch4Sm80ELb0ELb1ELb1ELb1ELb0ELb1ELb1ELb1EEENS1_21CollectiveEpilogueFwdINS6_IJS8_SA_S9_EEENS6_IJNS7_ILi1EEESI_SI_EEESC_SE_Li128ELb1ELb1ELb1ELb0EEENS1_36VarlenDynamicPersistentTileSchedulerILi128ELi80ELi128ELi128ELb1ELb1ELb0ELb1ELb0ELb1EEEEEEEEEvNT_6ParamsE,"a",@progbits
	.sectionflags	@""
	.align	4
.nv.constant0._ZN7cutlass13device_kernelIN5flash19enable_sm80_to_sm89INS1_16FlashAttnFwdSm80INS1_25CollectiveMainloopFwdSm80ILi4ELi1ELb0EN4cute5tupleIJNS5_1CILi128EEENS7_ILi80EEENS7_ILi64EEEEEELi64ENS_10bfloat16_tEfNS_4arch4Sm80ELb0ELb1ELb1ELb1ELb0ELb1ELb1ELb1EEENS1_21CollectiveEpilogueFwdINS6_IJS8_SA_S9_EEENS6_IJNS7_ILi1EEESI_SI_EEESC_SE_Li128ELb1ELb1ELb1ELb0EEENS1_36VarlenDynamicPersistentTileSchedulerILi128ELi80ELi128ELi128ELb1ELb1ELb0ELb1ELb0ELb1EEEEEEEEEvNT_6ParamsE:
	.zero		1976


//--------------------- .nv.constant0._ZN7cutlass13device_kernelIN5flash19enable_sm80_to_sm89INS1_16FlashAttnFwdSm80INS1_25CollectiveMainloopFwdSm80ILi4ELi1ELb0EN4cute5tupleIJNS5_1CILi128EEENS7_ILi112EEENS7_ILi64EEEEEELi64ENS_10bfloat16_tEfNS_4arch4Sm80ELb1ELb0ELb1ELb0ELb0ELb0ELb1ELb1EEENS1_21CollectiveEpilogueFwdINS6_IJS8_SA_S9_EEENS6_IJNS7_ILi1EEESI_SI_EEESC_SE_Li128ELb0ELb1ELb1ELb0EEENS1_30DynamicPersistentTileSchedulerILi128ELi128ELb1ELb1ELb0EEEEEEEEEvNT_6ParamsE --------------------------
	.section	.nv.constant0._ZN7cutlass13device_kernelIN5flash19enable_sm80_to_sm89INS1_16FlashAttnFwdSm80INS1_25CollectiveMainloopFwdSm80ILi4ELi1ELb0EN4cute5tupleIJNS5_1CILi128EEENS7_ILi112EEENS7_ILi64EEEEEELi64ENS_10bfloat16_tEfNS_4arch4Sm80ELb1ELb0ELb1ELb0ELb0ELb0ELb1ELb1EEENS1_21CollectiveEpilogueFwdINS6_IJS8_SA_S9_EEENS6_IJNS7_ILi1EEESI_SI_EEESC_SE_Li128ELb0ELb1ELb1ELb0EEENS1_30DynamicPersistentTileSchedulerILi128ELi128ELb1ELb1ELb0EEEEEEEEEvNT_6ParamsE,"a",@progbits
	.sectionflags	@""
	.align	4
.nv.constant0._ZN7cutlass13device_kernelIN5flash19enable_sm80_to_sm89INS1_16FlashAttnFwdSm80INS1_25CollectiveMainloopFwdSm80ILi4ELi1ELb0EN4cute5tupleIJNS5_1CILi128EEENS7_ILi112EEENS7_ILi64EEEEEELi64ENS_10bfloat16_tEfNS_4arch4Sm80ELb1ELb0ELb1ELb0ELb0ELb0ELb1ELb1EEENS1_21CollectiveEpilogueFwdINS6_IJS8_SA_S9_EEENS6_IJNS7_ILi1EEESI_SI_EEESC_SE_Li128ELb0ELb1ELb1ELb0EEENS1_30DynamicPersistentTileSchedulerILi128ELi128ELb1ELb1ELb0EEEEEEEEEvNT_6ParamsE:
	.zero		1960


//--------------------- .nv.constant0._ZN7cutlass13device_kernelIN5flash19enable_sm80_to_sm89INS1_16FlashAttnFwdSm80INS1_25CollectiveMainloopFwdSm80ILi4ELi1ELb0EN4cute5tupleIJNS5_1CILi128EEENS7_ILi80EEENS7_ILi64EEEEEELi64ENS_10bfloat16_tEfNS_4arch4Sm80ELb1ELb0ELb1ELb1ELb0ELb0ELb1ELb1EEENS1_21CollectiveEpilogueFwdINS6_IJS8_SA_S9_EEENS6_IJNS7_ILi1EEESI_SI_EEESC_SE_Li128ELb1ELb1ELb1ELb0EEENS1_36VarlenDynamicPersistentTileSchedulerILi128ELi80ELi128ELi128ELb1ELb1ELb0ELb1ELb1ELb1EEEEEEEEEvNT_6ParamsE --------------------------
	.section	.nv.constant0._ZN7cutlass13device_kernelIN5flash19enable_sm80_to_sm89INS1_16FlashAttnFwdSm80INS1_25CollectiveMainloopFwdSm80ILi4ELi1ELb0EN4cute5tupleIJNS5_1CILi128EEENS7_ILi80EEENS7_ILi64EEEEEELi64ENS_10bfloat16_tEfNS_4arch4Sm80ELb1ELb0ELb1ELb1ELb0ELb0ELb1ELb1EEENS1_21CollectiveEpilogueFwdINS6_IJS8_SA_S9_EEENS6_IJNS7_ILi1EEESI_SI_EEESC_SE_Li128ELb1ELb1ELb1ELb0EEENS1_36VarlenDynamicPersistentTileSchedulerILi128ELi80ELi128ELi128ELb1ELb1ELb0ELb1ELb1ELb1EEEEEEEEEvNT_6ParamsE,"a",@progbits
	.sectionflags	@""
	.align	4
.nv.constant0._ZN7cutlass13device_kernelIN5flash19enable_sm80_to_sm89INS1_16FlashAttnFwdSm80INS1_25CollectiveMainloopFwdSm80ILi4ELi1ELb0EN4cute5tupleIJNS5_1CILi128EEENS7_ILi80EEENS7_ILi64EEEEEELi64ENS_10bfloat16_tEfNS_4arch4Sm80ELb1ELb0ELb1ELb1ELb0ELb0ELb1ELb1EEENS1_21CollectiveEpilogueFwdINS6_IJS8_SA_S9_EEENS6_IJNS7_ILi1EEESI_SI_EEESC_SE_Li128ELb1ELb1ELb1ELb0EEENS1_36VarlenDynamicPersistentTileSchedulerILi128ELi80ELi128ELi128ELb1ELb1ELb0ELb1ELb1ELb1EEEEEEEEEvNT_6ParamsE:
	.zero		1976


//--------------------- .nv.constant0._ZN7cutlass13device_kernelIN5flash19enable_sm80_to_sm89INS1_16FlashAttnFwdSm80INS1_25CollectiveMainloopFwdSm80ILi4ELi1ELb0EN4cute5tupleIJNS5_1CILi128EEENS7_ILi80EEENS7_ILi64EEEEEELi64ENS_10bfloat16_tEfNS_4arch4Sm80ELb1ELb0ELb1ELb1ELb0ELb1ELb1ELb1EEENS1_21CollectiveEpilogueFwdINS6_IJS8_SA_S9_EEENS6_IJNS7_ILi1EEESI_SI_EEESC_SE_Li128ELb1ELb1ELb1ELb0EEENS1_36VarlenDynamicPersistentTileSchedulerILi128ELi80ELi128ELi128ELb1ELb1ELb0ELb1ELb1ELb1EEEEEEEEEvNT_6ParamsE --------------------------
	.section	.nv.constant0._ZN7cutlass13device_kernelIN5flash19enable_sm80_to_sm89INS1_16FlashAttnFwdSm80INS1_25CollectiveMainloopFwdSm80ILi4ELi1ELb0EN4cute5tupleIJNS5_1CILi128EEENS7_ILi80EEENS7_ILi64EEEEEELi64ENS_10bfloat16_tEfNS_4arch4Sm80ELb1ELb0ELb1ELb1ELb0ELb1ELb1ELb1EEENS1_21CollectiveEpilogueFwdINS6_IJS8_SA_S9_EEENS6_IJNS7_ILi1EEESI_SI_EEESC_SE_Li128ELb1ELb1ELb1ELb0EEENS1_36VarlenDynamicPersistentTileSchedulerILi128ELi80ELi128ELi128ELb1ELb1ELb0ELb1ELb1ELb1EEEEEEEEEvNT_6ParamsE,"a",@progbits
	.sectionflags	@""
	.align	4
.nv.constant0._ZN7cutlass13device_kernelIN5flash19enable_sm80_to_sm89INS1_16FlashAttnFwdSm80INS1_25CollectiveMainloopFwdSm80ILi4ELi1ELb0EN4cute5tupleIJNS5_1CILi128EEENS7_ILi80EEENS7_ILi64EEEEEELi64ENS_10bfloat16_tEfNS_4arch4Sm80ELb1ELb0ELb1ELb1ELb0ELb1ELb1ELb1EEENS1_21CollectiveEpilogueFwdINS6_IJS8_SA_S9_EEENS6_IJNS7_ILi1EEESI_SI_EEESC_SE_Li128ELb1ELb1ELb1ELb0EEENS1_36VarlenDynamicPersistentTileSchedulerILi128ELi80ELi128ELi128ELb1ELb1ELb0ELb1ELb1ELb1EEEEEEEEEvNT_6ParamsE:
	.zero		1976


//--------------------- SYMBOLS --------------------------

	.type		.nv.reservedSmem.offset0,@object
	.size		.nv.reservedSmem.offset0,0x4
